	.target	sm_100a

	.elftype	@"ET_EXEC"


//--------------------- .note.nv.tkinfo           --------------------------
	.section	.note.nv.tkinfo,"",@"SHT_NOTE"
	.sectionflags	@"SHF_NOTE_NV_TKINFO"
	.tkinfo
        /*0018*/ 	.word	0x00000002
        /*0030*/ 	.string	""
        /*0030*/ 	.string	"ptxas"
        /*0030*/ 	.string	"Cuda compilation tools, release 13.0, V13.0.88"
        /*0030*/ 	.string	"Build cuda_13.0.r13.0/compiler.36424714_0"
        /*0030*/ 	.string	"-arch sm_100a -m 64 "



//--------------------- .note.nv.cuinfo           --------------------------
	.section	.note.nv.cuinfo,"",@"SHT_NOTE"
	.sectionflags	@"SHF_NOTE_NV_CUINFO"
        /*0018*/ 	.short	0x0002
        /*001a*/ 	.short	0x0064
        /*001c*/ 	.short	0x0082
	.zero		2


//--------------------- .nv.info                  --------------------------
	.section	.nv.info,"",@"SHT_CUDA_INFO"
	.align	4


	//----- nvinfo : EIATTR_REGCOUNT
	.align		4
        /*0000*/ 	.byte	0x04, 0x2f
        /*0002*/ 	.short	(.L_12 - .L_11)
	.align		4
.L_11:
        /*0004*/ 	.word	index@(_ZN7cutlass6KernelINS_4gemm6kernel14RankKUniversalINS1_11threadblock13MmaMultistageINS1_9GemmShapeILi32ELi32ELi16EEENS_9transform11threadblock28PredicatedTileAccessIteratorINS_11MatrixShapeILi32ELi16EEEdNS_6layout11ColumnMajorELi1ENS8_31PitchLinearWarpStripedThreadMapINS_16PitchLinearShapeILi32ELi16EEELi128ENSG_ILi16ELi2EEELi1EEENS_5ArrayIdLi1ELb1EEELb0ENSD_9NoPermuteEEENS9_25RegularTileAccessIteratorISC_dNSD_43ColumnMajorTensorOpMultiplicandCongruous64bELi1ESJ_Li8EEELNS_4arch14CacheOperation4KindE0ENSA_INSB_ILi16ELi32EEEdNSD_8RowMajorELi0ESJ_SL_Lb0ESM_EENSO_ISU_dNSD_40RowMajorTensorOpMultiplicandCongruous64bELi0ESJ_Li8EEELST_0EdSV_NS4_9MmaPolicyINS1_4warp11MmaTensorOpINS6_ILi16ELi16ELi16EEEdSP_dSX_dSV_NS10_17MmaTensorOpPolicyINSR_3MmaINS6_ILi8ELi8ELi4EEELi32EdSV_dSE_dSV_NSR_13OpMultiplyAddEEENSB_ILi1ELi1EEEEELi1ELb0EbEENSB_ILi0ELi0EEES1B_Li1EEELi3ELNS1_23SharedMemoryClearOptionE0EbEENS_8epilogue11threadblock8EpilogueIS7_S1A_Li1ENS1G_27PredicatedTileIteratorBlas3INS1G_26OutputTileOptimalThreadMapINS1G_15OutputTileShapeILi32ELi8ELi2ELi1ELi1EEENS1K_ILi1ELi2ELi1ELi1ELi2EEELi128ELi1ELi64EEEdLNS_8BlasModeE1EEENS1F_4warp24FragmentIteratorTensorOpIS12_S15_dNSK_IdLi2ELb1EEESV_EENS1Q_20TileIteratorTensorOpIS12_S15_dSV_EENS1G_18SharedLoadIteratorINS1N_18CompactedThreadMapEdLi8EEENS1F_6thread17LinearCombinationIdLi1EddLNS1Z_9ScaleType4KindE0ELNS_15FloatRoundStyleE2EdEENSB_ILi0ELi4EEELi1ELi1EEENS4_30GemmIdentityThreadblockSwizzleILi1EEELNS_8FillModeE2EEEEEvNT_6ParamsE)
        /*0008*/ 	.word	0x00000040


	//----- nvinfo : EIATTR_FRAME_SIZE
	.align		4
.L_12:
        /*000c*/ 	.byte	0x04, 0x11
        /*000e*/ 	.short	(.L_14 - .L_13)
	.align		4
.L_13:
        /*0010*/ 	.word	index@($__internal_0_$__cuda_sm20_div_u64)
        /*0014*/ 	.word	0x00000000


	//----- nvinfo : EIATTR_FRAME_SIZE
	.align		4
.L_14:
        /*0018*/ 	.byte	0x04, 0x11
        /*001a*/ 	.short	(.L_16 - .L_15)
	.align		4
.L_15:
        /*001c*/ 	.word	index@(_ZN7cutlass6KernelINS_4gemm6kernel14RankKUniversalINS1_11threadblock13MmaMultistageINS1_9GemmShapeILi32ELi32ELi16EEENS_9transform11threadblock28PredicatedTileAccessIteratorINS_11MatrixShapeILi32ELi16EEEdNS_6layout11ColumnMajorELi1ENS8_31PitchLinearWarpStripedThreadMapINS_16PitchLinearShapeILi32ELi16EEELi128ENSG_ILi16ELi2EEELi1EEENS_5ArrayIdLi1ELb1EEELb0ENSD_9NoPermuteEEENS9_25RegularTileAccessIteratorISC_dNSD_43ColumnMajorTensorOpMultiplicandCongruous64bELi1ESJ_Li8EEELNS_4arch14CacheOperation4KindE0ENSA_INSB_ILi16ELi32EEEdNSD_8RowMajorELi0ESJ_SL_Lb0ESM_EENSO_ISU_dNSD_40RowMajorTensorOpMultiplicandCongruous64bELi0ESJ_Li8EEELST_0EdSV_NS4_9MmaPolicyINS1_4warp11MmaTensorOpINS6_ILi16ELi16ELi16EEEdSP_dSX_dSV_NS10_17MmaTensorOpPolicyINSR_3MmaINS6_ILi8ELi8ELi4EEELi32EdSV_dSE_dSV_NSR_13OpMultiplyAddEEENSB_ILi1ELi1EEEEELi1ELb0EbEENSB_ILi0ELi0EEES1B_Li1EEELi3ELNS1_23SharedMemoryClearOptionE0EbEENS_8epilogue11threadblock8EpilogueIS7_S1A_Li1ENS1G_27PredicatedTileIteratorBlas3INS1G_26OutputTileOptimalThreadMapINS1G_15OutputTileShapeILi32ELi8ELi2ELi1ELi1EEENS1K_ILi1ELi2ELi1ELi1ELi2EEELi128ELi1ELi64EEEdLNS_8BlasModeE1EEENS1F_4warp24FragmentIteratorTensorOpIS12_S15_dNSK_IdLi2ELb1EEESV_EENS1Q_20TileIteratorTensorOpIS12_S15_dSV_EENS1G_18SharedLoadIteratorINS1N_18CompactedThreadMapEdLi8EEENS1F_6thread17LinearCombinationIdLi1EddLNS1Z_9ScaleType4KindE0ELNS_15FloatRoundStyleE2EdEENSB_ILi0ELi4EEELi1ELi1EEENS4_30GemmIdentityThreadblockSwizzleILi1EEELNS_8FillModeE2EEEEEvNT_6ParamsE)
        /*0020*/ 	.word	0x00000000


	//----- nvinfo : EIATTR_MIN_STACK_SIZE
	.align		4
.L_16:
        /*0024*/ 	.byte	0x04, 0x12
        /*0026*/ 	.short	(.L_18 - .L_17)
	.align		4
.L_17:
        /*0028*/ 	.word	index@(_ZN7cutlass6KernelINS_4gemm6kernel14RankKUniversalINS1_11threadblock13MmaMultistageINS1_9GemmShapeILi32ELi32ELi16EEENS_9transform11threadblock28PredicatedTileAccessIteratorINS_11MatrixShapeILi32ELi16EEEdNS_6layout11ColumnMajorELi1ENS8_31PitchLinearWarpStripedThreadMapINS_16PitchLinearShapeILi32ELi16EEELi128ENSG_ILi16ELi2EEELi1EEENS_5ArrayIdLi1ELb1EEELb0ENSD_9NoPermuteEEENS9_25RegularTileAccessIteratorISC_dNSD_43ColumnMajorTensorOpMultiplicandCongruous64bELi1ESJ_Li8EEELNS_4arch14CacheOperation4KindE0ENSA_INSB_ILi16ELi32EEEdNSD_8RowMajorELi0ESJ_SL_Lb0ESM_EENSO_ISU_dNSD_40RowMajorTensorOpMultiplicandCongruous64bELi0ESJ_Li8EEELST_0EdSV_NS4_9MmaPolicyINS1_4warp11MmaTensorOpINS6_ILi16ELi16ELi16EEEdSP_dSX_dSV_NS10_17MmaTensorOpPolicyINSR_3MmaINS6_ILi8ELi8ELi4EEELi32EdSV_dSE_dSV_NSR_13OpMultiplyAddEEENSB_ILi1ELi1EEEEELi1ELb0EbEENSB_ILi0ELi0EEES1B_Li1EEELi3ELNS1_23SharedMemoryClearOptionE0EbEENS_8epilogue11threadblock8EpilogueIS7_S1A_Li1ENS1G_27PredicatedTileIteratorBlas3INS1G_26OutputTileOptimalThreadMapINS1G_15OutputTileShapeILi32ELi8ELi2ELi1ELi1EEENS1K_ILi1ELi2ELi1ELi1ELi2EEELi128ELi1ELi64EEEdLNS_8BlasModeE1EEENS1F_4warp24FragmentIteratorTensorOpIS12_S15_dNSK_IdLi2ELb1EEESV_EENS1Q_20TileIteratorTensorOpIS12_S15_dSV_EENS1G_18SharedLoadIteratorINS1N_18CompactedThreadMapEdLi8EEENS1F_6thread17LinearCombinationIdLi1EddLNS1Z_9ScaleType4KindE0ELNS_15FloatRoundStyleE2EdEENSB_ILi0ELi4EEELi1ELi1EEENS4_30GemmIdentityThreadblockSwizzleILi1EEELNS_8FillModeE2EEEEEvNT_6ParamsE)
        /*002c*/ 	.word	0x00000000
.L_18:


//--------------------- .nv.compat                --------------------------
	.section	.nv.compat,"",@"SHT_CUDA_COMPAT_INFO"
	.align	4
        /*0000*/ 	.byte	0x02, 0x09, 0x01, 0x00, 0x02, 0x02, 0x01, 0x00, 0x02, 0x05, 0x05, 0x00, 0x03, 0x07, 0x01, 0x01
        /*0010*/ 	.byte	0x02, 0x03, 0x00, 0x00, 0x02, 0x06, 0x01, 0x00, 0x04, 0x0b, 0x08, 0x00, 0x01, 0x00, 0x00, 0x00
        /*0020*/ 	.byte	0x00, 0x00, 0x00, 0x00


//--------------------- .nv.info._ZN7cutlass6KernelINS_4gemm6kernel14RankKUniversalINS1_11threadblock13MmaMultistageINS1_9GemmShapeILi32ELi32ELi16EEENS_9transform11threadblock28PredicatedTileAccessIteratorINS_11MatrixShapeILi32ELi16EEEdNS_6layout11ColumnMajorELi1ENS8_31PitchLinearWarpStripedThreadMapINS_16PitchLinearShapeILi32ELi16EEELi128ENSG_ILi16ELi2EEELi1EEENS_5ArrayIdLi1ELb1EEELb0ENSD_9NoPermuteEEENS9_25RegularTileAccessIteratorISC_dNSD_43ColumnMajorTensorOpMultiplicandCongruous64bELi1ESJ_Li8EEELNS_4arch14CacheOperation4KindE0ENSA_INSB_ILi16ELi32EEEdNSD_8RowMajorELi0ESJ_SL_Lb0ESM_EENSO_ISU_dNSD_40RowMajorTensorOpMultiplicandCongruous64bELi0ESJ_Li8EEELST_0EdSV_NS4_9MmaPolicyINS1_4warp11MmaTensorOpINS6_ILi16ELi16ELi16EEEdSP_dSX_dSV_NS10_17MmaTensorOpPolicyINSR_3MmaINS6_ILi8ELi8ELi4EEELi32EdSV_dSE_dSV_NSR_13OpMultiplyAddEEENSB_ILi1ELi1EEEEELi1ELb0EbEENSB_ILi0ELi0EEES1B_Li1EEELi3ELNS1_23SharedMemoryClearOptionE0EbEENS_8epilogue11threadblock8EpilogueIS7_S1A_Li1ENS1G_27PredicatedTileIteratorBlas3INS1G_26OutputTileOptimalThreadMapINS1G_15OutputTileShapeILi32ELi8ELi2ELi1ELi1EEENS1K_ILi1ELi2ELi1ELi1ELi2EEELi128ELi1ELi64EEEdLNS_8BlasModeE1EEENS1F_4warp24FragmentIteratorTensorOpIS12_S15_dNSK_IdLi2ELb1EEESV_EENS1Q_20TileIteratorTensorOpIS12_S15_dSV_EENS1G_18SharedLoadIteratorINS1N_18CompactedThreadMapEdLi8EEENS1F_6thread17LinearCombinationIdLi1EddLNS1Z_9ScaleType4KindE0ELNS_15FloatRoundStyleE2EdEENSB_ILi0ELi4EEELi1ELi1EEENS4_30GemmIdentityThreadblockSwizzleILi1EEELNS_8FillModeE2EEEEEvNT_6ParamsE --------------------------
	.section	.nv.info._ZN7cutlass6KernelINS_4gemm6kernel14RankKUniversalINS1_11threadblock13MmaMultistageINS1_9GemmShapeILi32ELi32ELi16EEENS_9transform11threadblock28PredicatedTileAccessIteratorINS_11MatrixShapeILi32ELi16EEEdNS_6layout11ColumnMajorELi1ENS8_31PitchLinearWarpStripedThreadMapINS_16PitchLinearShapeILi32ELi16EEELi128ENSG_ILi16ELi2EEELi1EEENS_5ArrayIdLi1ELb1EEELb0ENSD_9NoPermuteEEENS9_25RegularTileAccessIteratorISC_dNSD_43ColumnMajorTensorOpMultiplicandCongruous64bELi1ESJ_Li8EEELNS_4arch14CacheOperation4KindE0ENSA_INSB_ILi16ELi32EEEdNSD_8RowMajorELi0ESJ_SL_Lb0ESM_EENSO_ISU_dNSD_40RowMajorTensorOpMultiplicandCongruous64bELi0ESJ_Li8EEELST_0EdSV_NS4_9MmaPolicyINS1_4warp11MmaTensorOpINS6_ILi16ELi16ELi16EEEdSP_dSX_dSV_NS10_17MmaTensorOpPolicyINSR_3MmaINS6_ILi8ELi8ELi4EEELi32EdSV_dSE_dSV_NSR_13OpMultiplyAddEEENSB_ILi1ELi1EEEEELi1ELb0EbEENSB_ILi0ELi0EEES1B_Li1EEELi3ELNS1_23SharedMemoryClearOptionE0EbEENS_8epilogue11threadblock8EpilogueIS7_S1A_Li1ENS1G_27PredicatedTileIteratorBlas3INS1G_26OutputTileOptimalThreadMapINS1G_15OutputTileShapeILi32ELi8ELi2ELi1ELi1EEENS1K_ILi1ELi2ELi1ELi1ELi2EEELi128ELi1ELi64EEEdLNS_8BlasModeE1EEENS1F_4warp24FragmentIteratorTensorOpIS12_S15_dNSK_IdLi2ELb1EEESV_EENS1Q_20TileIteratorTensorOpIS12_S15_dSV_EENS1G_18SharedLoadIteratorINS1N_18CompactedThreadMapEdLi8EEENS1F_6thread17LinearCombinationIdLi1EddLNS1Z_9ScaleType4KindE0ELNS_15FloatRoundStyleE2EdEENSB_ILi0ELi4EEELi1ELi1EEENS4_30GemmIdentityThreadblockSwizzleILi1EEELNS_8FillModeE2EEEEEvNT_6ParamsE,"",@"SHT_CUDA_INFO"
	.sectionflags	@""
	.align	4


	//----- nvinfo : EIATTR_CUDA_API_VERSION
	.align		4
        /*0000*/ 	.byte	0x04, 0x37
        /*0002*/ 	.short	(.L_20 - .L_19)
.L_19:
        /*0004*/ 	.word	0x00000082


	//----- nvinfo : EIATTR_KPARAM_INFO
	.align		4
.L_20:
        /*0008*/ 	.byte	0x04, 0x17
        /*000a*/ 	.short	(.L_22 - .L_21)
.L_21:
        /*000c*/ 	.word	0x00000000
        /*0010*/ 	.short	0x0000
        /*0012*/ 	.short	0x0000
        /*0014*/ 	.byte	0x00, 0xf0, 0xc1, 0x05


	//----- nvinfo : EIATTR_SPARSE_MMA_MASK
	.align		4
.L_22:
        /*0018*/ 	.byte	0x03, 0x50
        /*001a*/ 	.short	0x0000


	//----- nvinfo : EIATTR_MAXREG_COUNT
	.align		4
        /*001c*/ 	.byte	0x03, 0x1b
        /*001e*/ 	.short	0x00ff


	//----- nvinfo : EIATTR_NUM_BARRIERS
	.align		4
        /*0020*/ 	.byte	0x02, 0x4c
        /*0022*/ 	.byte	0x01
	.zero		1


	//----- nvinfo : EIATTR_MERCURY_ISA_VERSION
	.align		4
        /*0024*/ 	.byte	0x03, 0x5f
        /*0026*/ 	.short	0x0101


	//----- nvinfo : EIATTR_COOP_GROUP_MASK_REGIDS
	.align		4
        /*0028*/ 	.byte	0x04, 0x29
        /*002a*/ 	.short	(.L_24 - .L_23)


	//   ....[0]....
.L_23:
        /*002c*/ 	.word	0xffffffff


	//----- nvinfo : EIATTR_COOP_GROUP_INSTR_OFFSETS
	.align		4
.L_24:
        /*0030*/ 	.byte	0x04, 0x28
        /*0032*/ 	.short	(.L_26 - .L_25)


	//   ....[0]....
.L_25:
        /*0034*/ 	.word	0x00000610


	//----- nvinfo : EIATTR_VRC_CTA_INIT_COUNT
	.align		4
.L_26:
        /*0038*/ 	.byte	0x02, 0x4a
	.zero		1
	.zero		1


	//----- nvinfo : EIATTR_EXIT_INSTR_OFFSETS
	.align		4
        /*003c*/ 	.byte	0x04, 0x1c
        /*003e*/ 	.short	(.L_28 - .L_27)


	//   ....[0]....
.L_27:
        /*0040*/ 	.word	0x00000160


	//   ....[1]....
        /*0044*/ 	.word	0x000001c0


	//   ....[2]....
        /*0048*/ 	.word	0x00008ca0


	//   ....[3]....
        /*004c*/ 	.word	0x00008d10


	//   ....[4]....
        /*0050*/ 	.word	0x00008dd0


	//----- nvinfo : EIATTR_CRS_STACK_SIZE
	.align		4
.L_28:
        /*0054*/ 	.byte	0x04, 0x1e
        /*0056*/ 	.short	(.L_30 - .L_29)
.L_29:
        /*0058*/ 	.word	0x00000000


	//----- nvinfo : EIATTR_CBANK_PARAM_SIZE
	.align		4
.L_30:
        /*005c*/ 	.byte	0x03, 0x19
        /*005e*/ 	.short	0x0170


	//----- nvinfo : EIATTR_PARAM_CBANK
	.align		4
        /*0060*/ 	.byte	0x04, 0x0a
        /*0062*/ 	.short	(.L_32 - .L_31)
	.align		4
.L_31:
        /*0064*/ 	.word	index@(.nv.constant0._ZN7cutlass6KernelINS_4gemm6kernel14RankKUniversalINS1_11threadblock13MmaMultistageINS1_9GemmShapeILi32ELi32ELi16EEENS_9transform11threadblock28PredicatedTileAccessIteratorINS_11MatrixShapeILi32ELi16EEEdNS_6layout11ColumnMajorELi1ENS8_31PitchLinearWarpStripedThreadMapINS_16PitchLinearShapeILi32ELi16EEELi128ENSG_ILi16ELi2EEELi1EEENS_5ArrayIdLi1ELb1EEELb0ENSD_9NoPermuteEEENS9_25RegularTileAccessIteratorISC_dNSD_43ColumnMajorTensorOpMultiplicandCongruous64bELi1ESJ_Li8EEELNS_4arch14CacheOperation4KindE0ENSA_INSB_ILi16ELi32EEEdNSD_8RowMajorELi0ESJ_SL_Lb0ESM_EENSO_ISU_dNSD_40RowMajorTensorOpMultiplicandCongruous64bELi0ESJ_Li8EEELST_0EdSV_NS4_9MmaPolicyINS1_4warp11MmaTensorOpINS6_ILi16ELi16ELi16EEEdSP_dSX_dSV_NS10_17MmaTensorOpPolicyINSR_3MmaINS6_ILi8ELi8ELi4EEELi32EdSV_dSE_dSV_NSR_13OpMultiplyAddEEENSB_ILi1ELi1EEEEELi1ELb0EbEENSB_ILi0ELi0EEES1B_Li1EEELi3ELNS1_23SharedMemoryClearOptionE0EbEENS_8epilogue11threadblock8EpilogueIS7_S1A_Li1ENS1G_27PredicatedTileIteratorBlas3INS1G_26OutputTileOptimalThreadMapINS1G_15OutputTileShapeILi32ELi8ELi2ELi1ELi1EEENS1K_ILi1ELi2ELi1ELi1ELi2EEELi128ELi1ELi64EEEdLNS_8BlasModeE1EEENS1F_4warp24FragmentIteratorTensorOpIS12_S15_dNSK_IdLi2ELb1EEESV_EENS1Q_20TileIteratorTensorOpIS12_S15_dSV_EENS1G_18SharedLoadIteratorINS1N_18CompactedThreadMapEdLi8EEENS1F_6thread17LinearCombinationIdLi1EddLNS1Z_9ScaleType4KindE0ELNS_15FloatRoundStyleE2EdEENSB_ILi0ELi4EEELi1ELi1EEENS4_30GemmIdentityThreadblockSwizzleILi1EEELNS_8FillModeE2EEEEEvNT_6ParamsE)
        /*0068*/ 	.short	0x0380
        /*006a*/ 	.short	0x0170


	//----- nvinfo : EIATTR_SW_WAR
	.align		4
.L_32:
        /*006c*/ 	.byte	0x04, 0x36
        /*006e*/ 	.short	(.L_34 - .L_33)
.L_33:
        /*0070*/ 	.word	0x00000008
.L_34:


//--------------------- .nv.callgraph             --------------------------
	.section	.nv.callgraph,"",@"SHT_CUDA_CALLGRAPH"
	.align	4
	.sectionentsize	8
	.align		4
        /*0000*/ 	.word	0x00000000
	.align		4
        /*0004*/ 	.word	0xffffffff
	.align		4
        /*0008*/ 	.word	0x00000000
	.align		4
        /*000c*/ 	.word	0xfffffffe
	.align		4
        /*0010*/ 	.word	0x00000000
	.align		4
        /*0014*/ 	.word	0xfffffffd
	.align		4
        /*0018*/ 	.word	0x00000000
	.align		4
        /*001c*/ 	.word	0xfffffffc


//--------------------- .nv.constant4             --------------------------
	.section	.nv.constant4,"a",@progbits
	.align	8
	.align		8
.nv.constant4:
        /*0000*/ 	.dword	_ZN39_INTERNAL_122f7a1f_4_k_cu_450fc7e4_33674cuda3std3__45__cpo5beginE
	.align		8
        /*0008*/ 	.dword	_ZN39_INTERNAL_122f7a1f_4_k_cu_450fc7e4_33674cuda3std3__45__cpo3endE
	.align		8
        /*0010*/ 	.dword	_ZN39_INTERNAL_122f7a1f_4_k_cu_450fc7e4_33674cuda3std3__45__cpo6cbeginE
	.align		8
        /*0018*/ 	.dword	_ZN39_INTERNAL_122f7a1f_4_k_cu_450fc7e4_33674cuda3std3__45__cpo4cendE
	.align		8
        /*0020*/ 	.dword	_ZN39_INTERNAL_122f7a1f_4_k_cu_450fc7e4_33674cuda3std3__441_GLOBAL__N__122f7a1f_4_k_cu_450fc7e4_33676ignoreE
	.align		8
        /*0028*/ 	.dword	_ZN39_INTERNAL_122f7a1f_4_k_cu_450fc7e4_33674cuda3std3__419piecewise_constructE
	.align		8
        /*0030*/ 	.dword	_ZN39_INTERNAL_122f7a1f_4_k_cu_450fc7e4_33674cuda3std3__48in_placeE
	.align		8
        /*0038*/ 	.dword	_ZN39_INTERNAL_122f7a1f_4_k_cu_450fc7e4_33674cuda3std6ranges3__45__cpo4swapE
	.align		8
        /*0040*/ 	.dword	_ZN39_INTERNAL_122f7a1f_4_k_cu_450fc7e4_33674cuda3std6ranges3__45__cpo9iter_moveE
	.align		8
        /*0048*/ 	.dword	_ZN39_INTERNAL_122f7a1f_4_k_cu_450fc7e4_33674cute7productE
	.align		8
        /*0050*/ 	.dword	_ZN39_INTERNAL_122f7a1f_4_k_cu_450fc7e4_33674cute1_E


//--------------------- .text._ZN7cutlass6KernelINS_4gemm6kernel14RankKUniversalINS1_11threadblock13MmaMultistageINS1_9GemmShapeILi32ELi32ELi16EEENS_9transform11threadblock28PredicatedTileAccessIteratorINS_11MatrixShapeILi32ELi16EEEdNS_6layout11ColumnMajorELi1ENS8_31PitchLinearWarpStripedThreadMapINS_16PitchLinearShapeILi32ELi16EEELi128ENSG_ILi16ELi2EEELi1EEENS_5ArrayIdLi1ELb1EEELb0ENSD_9NoPermuteEEENS9_25RegularTileAccessIteratorISC_dNSD_43ColumnMajorTensorOpMultiplicandCongruous64bELi1ESJ_Li8EEELNS_4arch14CacheOperation4KindE0ENSA_INSB_ILi16ELi32EEEdNSD_8RowMajorELi0ESJ_SL_Lb0ESM_EENSO_ISU_dNSD_40RowMajorTensorOpMultiplicandCongruous64bELi0ESJ_Li8EEELST_0EdSV_NS4_9MmaPolicyINS1_4warp11MmaTensorOpINS6_ILi16ELi16ELi16EEEdSP_dSX_dSV_NS10_17MmaTensorOpPolicyINSR_3MmaINS6_ILi8ELi8ELi4EEELi32EdSV_dSE_dSV_NSR_13OpMultiplyAddEEENSB_ILi1ELi1EEEEELi1ELb0EbEENSB_ILi0ELi0EEES1B_Li1EEELi3ELNS1_23SharedMemoryClearOptionE0EbEENS_8epilogue11threadblock8EpilogueIS7_S1A_Li1ENS1G_27PredicatedTileIteratorBlas3INS1G_26OutputTileOptimalThreadMapINS1G_15OutputTileShapeILi32ELi8ELi2ELi1ELi1EEENS1K_ILi1ELi2ELi1ELi1ELi2EEELi128ELi1ELi64EEEdLNS_8BlasModeE1EEENS1F_4warp24FragmentIteratorTensorOpIS12_S15_dNSK_IdLi2ELb1EEESV_EENS1Q_20TileIteratorTensorOpIS12_S15_dSV_EENS1G_18SharedLoadIteratorINS1N_18CompactedThreadMapEdLi8EEENS1F_6thread17LinearCombinationIdLi1EddLNS1Z_9ScaleType4KindE0ELNS_15FloatRoundStyleE2EdEENSB_ILi0ELi4EEELi1ELi1EEENS4_30GemmIdentityThreadblockSwizzleILi1EEELNS_8FillModeE2EEEEEvNT_6ParamsE --------------------------
	.section	.text._ZN7cutlass6KernelINS_4gemm6kernel14RankKUniversalINS1_11threadblock13MmaMultistageINS1_9GemmShapeILi32ELi32ELi16EEENS_9transform11threadblock28PredicatedTileAccessIteratorINS_11MatrixShapeILi32ELi16EEEdNS_6layout11ColumnMajorELi1ENS8_31PitchLinearWarpStripedThreadMapINS_16PitchLinearShapeILi32ELi16EEELi128ENSG_ILi16ELi2EEELi1EEENS_5ArrayIdLi1ELb1EEELb0ENSD_9NoPermuteEEENS9_25RegularTileAccessIteratorISC_dNSD_43ColumnMajorTensorOpMultiplicandCongruous64bELi1ESJ_Li8EEELNS_4arch14CacheOperation4KindE0ENSA_INSB_ILi16ELi32EEEdNSD_8RowMajorELi0ESJ_SL_Lb0ESM_EENSO_ISU_dNSD_40RowMajorTensorOpMultiplicandCongruous64bELi0ESJ_Li8EEELST_0EdSV_NS4_9MmaPolicyINS1_4warp11MmaTensorOpINS6_ILi16ELi16ELi16EEEdSP_dSX_dSV_NS10_17MmaTensorOpPolicyINSR_3MmaINS6_ILi8ELi8ELi4EEELi32EdSV_dSE_dSV_NSR_13OpMultiplyAddEEENSB_ILi1ELi1EEEEELi1ELb0EbEENSB_ILi0ELi0EEES1B_Li1EEELi3ELNS1_23SharedMemoryClearOptionE0EbEENS_8epilogue11threadblock8EpilogueIS7_S1A_Li1ENS1G_27PredicatedTileIteratorBlas3INS1G_26OutputTileOptimalThreadMapINS1G_15OutputTileShapeILi32ELi8ELi2ELi1ELi1EEENS1K_ILi1ELi2ELi1ELi1ELi2EEELi128ELi1ELi64EEEdLNS_8BlasModeE1EEENS1F_4warp24FragmentIteratorTensorOpIS12_S15_dNSK_IdLi2ELb1EEESV_EENS1Q_20TileIteratorTensorOpIS12_S15_dSV_EENS1G_18SharedLoadIteratorINS1N_18CompactedThreadMapEdLi8EEENS1F_6thread17LinearCombinationIdLi1EddLNS1Z_9ScaleType4KindE0ELNS_15FloatRoundStyleE2EdEENSB_ILi0ELi4EEELi1ELi1EEENS4_30GemmIdentityThreadblockSwizzleILi1EEELNS_8FillModeE2EEEEEvNT_6ParamsE,"ax",@progbits
	.align	128
.text._ZN7cutlass6KernelINS_4gemm6kernel14RankKUniversalINS1_11threadblock13MmaMultistageINS1_9GemmShapeILi32ELi32ELi16EEENS_9transform11threadblock28PredicatedTileAccessIteratorINS_11MatrixShapeILi32ELi16EEEdNS_6layout11ColumnMajorELi1ENS8_31PitchLinearWarpStripedThreadMapINS_16PitchLinearShapeILi32ELi16EEELi128ENSG_ILi16ELi2EEELi1EEENS_5ArrayIdLi1ELb1EEELb0ENSD_9NoPermuteEEENS9_25RegularTileAccessIteratorISC_dNSD_43ColumnMajorTensorOpMultiplicandCongruous64bELi1ESJ_Li8EEELNS_4arch14CacheOperation4KindE0ENSA_INSB_ILi16ELi32EEEdNSD_8RowMajorELi0ESJ_SL_Lb0ESM_EENSO_ISU_dNSD_40RowMajorTensorOpMultiplicandCongruous64bELi0ESJ_Li8EEELST_0EdSV_NS4_9MmaPolicyINS1_4warp11MmaTensorOpINS6_ILi16ELi16ELi16EEEdSP_dSX_dSV_NS10_17MmaTensorOpPolicyINSR_3MmaINS6_ILi8ELi8ELi4EEELi32EdSV_dSE_dSV_NSR_13OpMultiplyAddEEENSB_ILi1ELi1EEEEELi1ELb0EbEENSB_ILi0ELi0EEES1B_Li1EEELi3ELNS1_23SharedMemoryClearOptionE0EbEENS_8epilogue11threadblock8EpilogueIS7_S1A_Li1ENS1G_27PredicatedTileIteratorBlas3INS1G_26OutputTileOptimalThreadMapINS1G_15OutputTileShapeILi32ELi8ELi2ELi1ELi1EEENS1K_ILi1ELi2ELi1ELi1ELi2EEELi128ELi1ELi64EEEdLNS_8BlasModeE1EEENS1F_4warp24FragmentIteratorTensorOpIS12_S15_dNSK_IdLi2ELb1EEESV_EENS1Q_20TileIteratorTensorOpIS12_S15_dSV_EENS1G_18SharedLoadIteratorINS1N_18CompactedThreadMapEdLi8EEENS1F_6thread17LinearCombinationIdLi1EddLNS1Z_9ScaleType4KindE0ELNS_15FloatRoundStyleE2EdEENSB_ILi0ELi4EEELi1ELi1EEENS4_30GemmIdentityThreadblockSwizzleILi1EEELNS_8FillModeE2EEEEEvNT_6ParamsE:
        .type           _ZN7cutlass6KernelINS_4gemm6kernel14RankKUniversalINS1_11threadblock13MmaMultistageINS1_9GemmShapeILi32ELi32ELi16EEENS_9transform11threadblock28PredicatedTileAccessIteratorINS_11MatrixShapeILi32ELi16EEEdNS_6layout11ColumnMajorELi1ENS8_31PitchLinearWarpStripedThreadMapINS_16PitchLinearShapeILi32ELi16EEELi128ENSG_ILi16ELi2EEELi1EEENS_5ArrayIdLi1ELb1EEELb0ENSD_9NoPermuteEEENS9_25RegularTileAccessIteratorISC_dNSD_43ColumnMajorTensorOpMultiplicandCongruous64bELi1ESJ_Li8EEELNS_4arch14CacheOperation4KindE0ENSA_INSB_ILi16ELi32EEEdNSD_8RowMajorELi0ESJ_SL_Lb0ESM_EENSO_ISU_dNSD_40RowMajorTensorOpMultiplicandCongruous64bELi0ESJ_Li8EEELST_0EdSV_NS4_9MmaPolicyINS1_4warp11MmaTensorOpINS6_ILi16ELi16ELi16EEEdSP_dSX_dSV_NS10_17MmaTensorOpPolicyINSR_3MmaINS6_ILi8ELi8ELi4EEELi32EdSV_dSE_dSV_NSR_13OpMultiplyAddEEENSB_ILi1ELi1EEEEELi1ELb0EbEENSB_ILi0ELi0EEES1B_Li1EEELi3ELNS1_23SharedMemoryClearOptionE0EbEENS_8epilogue11threadblock8EpilogueIS7_S1A_Li1ENS1G_27PredicatedTileIteratorBlas3INS1G_26OutputTileOptimalThreadMapINS1G_15OutputTileShapeILi32ELi8ELi2ELi1ELi1EEENS1K_ILi1ELi2ELi1ELi1ELi2EEELi128ELi1ELi64EEEdLNS_8BlasModeE1EEENS1F_4warp24FragmentIteratorTensorOpIS12_S15_dNSK_IdLi2ELb1EEESV_EENS1Q_20TileIteratorTensorOpIS12_S15_dSV_EENS1G_18SharedLoadIteratorINS1N_18CompactedThreadMapEdLi8EEENS1F_6thread17LinearCombinationIdLi1EddLNS1Z_9ScaleType4KindE0ELNS_15FloatRoundStyleE2EdEENSB_ILi0ELi4EEELi1ELi1EEENS4_30GemmIdentityThreadblockSwizzleILi1EEELNS_8FillModeE2EEEEEvNT_6ParamsE,@function
        .size           _ZN7cutlass6KernelINS_4gemm6kernel14RankKUniversalINS1_11threadblock13MmaMultistageINS1_9GemmShapeILi32ELi32ELi16EEENS_9transform11threadblock28PredicatedTileAccessIteratorINS_11MatrixShapeILi32ELi16EEEdNS_6layout11ColumnMajorELi1ENS8_31PitchLinearWarpStripedThreadMapINS_16PitchLinearShapeILi32ELi16EEELi128ENSG_ILi16ELi2EEELi1EEENS_5ArrayIdLi1ELb1EEELb0ENSD_9NoPermuteEEENS9_25RegularTileAccessIteratorISC_dNSD_43ColumnMajorTensorOpMultiplicandCongruous64bELi1ESJ_Li8EEELNS_4arch14CacheOperation4KindE0ENSA_INSB_ILi16ELi32EEEdNSD_8RowMajorELi0ESJ_SL_Lb0ESM_EENSO_ISU_dNSD_40RowMajorTensorOpMultiplicandCongruous64bELi0ESJ_Li8EEELST_0EdSV_NS4_9MmaPolicyINS1_4warp11MmaTensorOpINS6_ILi16ELi16ELi16EEEdSP_dSX_dSV_NS10_17MmaTensorOpPolicyINSR_3MmaINS6_ILi8ELi8ELi4EEELi32EdSV_dSE_dSV_NSR_13OpMultiplyAddEEENSB_ILi1ELi1EEEEELi1ELb0EbEENSB_ILi0ELi0EEES1B_Li1EEELi3ELNS1_23SharedMemoryClearOptionE0EbEENS_8epilogue11threadblock8EpilogueIS7_S1A_Li1ENS1G_27PredicatedTileIteratorBlas3INS1G_26OutputTileOptimalThreadMapINS1G_15OutputTileShapeILi32ELi8ELi2ELi1ELi1EEENS1K_ILi1ELi2ELi1ELi1ELi2EEELi128ELi1ELi64EEEdLNS_8BlasModeE1EEENS1F_4warp24FragmentIteratorTensorOpIS12_S15_dNSK_IdLi2ELb1EEESV_EENS1Q_20TileIteratorTensorOpIS12_S15_dSV_EENS1G_18SharedLoadIteratorINS1N_18CompactedThreadMapEdLi8EEENS1F_6thread17LinearCombinationIdLi1EddLNS1Z_9ScaleType4KindE0ELNS_15FloatRoundStyleE2EdEENSB_ILi0ELi4EEELi1ELi1EEENS4_30GemmIdentityThreadblockSwizzleILi1EEELNS_8FillModeE2EEEEEvNT_6ParamsE,(.L_x_107 - _ZN7cutlass6KernelINS_4gemm6kernel14RankKUniversalINS1_11threadblock13MmaMultistageINS1_9GemmShapeILi32ELi32ELi16EEENS_9transform11threadblock28PredicatedTileAccessIteratorINS_11MatrixShapeILi32ELi16EEEdNS_6layout11ColumnMajorELi1ENS8_31PitchLinearWarpStripedThreadMapINS_16PitchLinearShapeILi32ELi16EEELi128ENSG_ILi16ELi2EEELi1EEENS_5ArrayIdLi1ELb1EEELb0ENSD_9NoPermuteEEENS9_25RegularTileAccessIteratorISC_dNSD_43ColumnMajorTensorOpMultiplicandCongruous64bELi1ESJ_Li8EEELNS_4arch14CacheOperation4KindE0ENSA_INSB_ILi16ELi32EEEdNSD_8RowMajorELi0ESJ_SL_Lb0ESM_EENSO_ISU_dNSD_40RowMajorTensorOpMultiplicandCongruous64bELi0ESJ_Li8EEELST_0EdSV_NS4_9MmaPolicyINS1_4warp11MmaTensorOpINS6_ILi16ELi16ELi16EEEdSP_dSX_dSV_NS10_17MmaTensorOpPolicyINSR_3MmaINS6_ILi8ELi8ELi4EEELi32EdSV_dSE_dSV_NSR_13OpMultiplyAddEEENSB_ILi1ELi1EEEEELi1ELb0EbEENSB_ILi0ELi0EEES1B_Li1EEELi3ELNS1_23SharedMemoryClearOptionE0EbEENS_8epilogue11threadblock8EpilogueIS7_S1A_Li1ENS1G_27PredicatedTileIteratorBlas3INS1G_26OutputTileOptimalThreadMapINS1G_15OutputTileShapeILi32ELi8ELi2ELi1ELi1EEENS1K_ILi1ELi2ELi1ELi1ELi2EEELi128ELi1ELi64EEEdLNS_8BlasModeE1EEENS1F_4warp24FragmentIteratorTensorOpIS12_S15_dNSK_IdLi2ELb1EEESV_EENS1Q_20TileIteratorTensorOpIS12_S15_dSV_EENS1G_18SharedLoadIteratorINS1N_18CompactedThreadMapEdLi8EEENS1F_6thread17LinearCombinationIdLi1EddLNS1Z_9ScaleType4KindE0ELNS_15FloatRoundStyleE2EdEENSB_ILi0ELi4EEELi1ELi1EEENS4_30GemmIdentityThreadblockSwizzleILi1EEELNS_8FillModeE2EEEEEvNT_6ParamsE)
        .other          _ZN7cutlass6KernelINS_4gemm6kernel14RankKUniversalINS1_11threadblock13MmaMultistageINS1_9GemmShapeILi32ELi32ELi16EEENS_9transform11threadblock28PredicatedTileAccessIteratorINS_11MatrixShapeILi32ELi16EEEdNS_6layout11ColumnMajorELi1ENS8_31PitchLinearWarpStripedThreadMapINS_16PitchLinearShapeILi32ELi16EEELi128ENSG_ILi16ELi2EEELi1EEENS_5ArrayIdLi1ELb1EEELb0ENSD_9NoPermuteEEENS9_25RegularTileAccessIteratorISC_dNSD_43ColumnMajorTensorOpMultiplicandCongruous64bELi1ESJ_Li8EEELNS_4arch14CacheOperation4KindE0ENSA_INSB_ILi16ELi32EEEdNSD_8RowMajorELi0ESJ_SL_Lb0ESM_EENSO_ISU_dNSD_40RowMajorTensorOpMultiplicandCongruous64bELi0ESJ_Li8EEELST_0EdSV_NS4_9MmaPolicyINS1_4warp11MmaTensorOpINS6_ILi16ELi16ELi16EEEdSP_dSX_dSV_NS10_17MmaTensorOpPolicyINSR_3MmaINS6_ILi8ELi8ELi4EEELi32EdSV_dSE_dSV_NSR_13OpMultiplyAddEEENSB_ILi1ELi1EEEEELi1ELb0EbEENSB_ILi0ELi0EEES1B_Li1EEELi3ELNS1_23SharedMemoryClearOptionE0EbEENS_8epilogue11threadblock8EpilogueIS7_S1A_Li1ENS1G_27PredicatedTileIteratorBlas3INS1G_26OutputTileOptimalThreadMapINS1G_15OutputTileShapeILi32ELi8ELi2ELi1ELi1EEENS1K_ILi1ELi2ELi1ELi1ELi2EEELi128ELi1ELi64EEEdLNS_8BlasModeE1EEENS1F_4warp24FragmentIteratorTensorOpIS12_S15_dNSK_IdLi2ELb1EEESV_EENS1Q_20TileIteratorTensorOpIS12_S15_dSV_EENS1G_18SharedLoadIteratorINS1N_18CompactedThreadMapEdLi8EEENS1F_6thread17LinearCombinationIdLi1EddLNS1Z_9ScaleType4KindE0ELNS_15FloatRoundStyleE2EdEENSB_ILi0ELi4EEELi1ELi1EEENS4_30GemmIdentityThreadblockSwizzleILi1EEELNS_8FillModeE2EEEEEvNT_6ParamsE,@"STO_CUDA_ENTRY STV_DEFAULT"
_ZN7cutlass6KernelINS_4gemm6kernel14RankKUniversalINS1_11threadblock13MmaMultistageINS1_9GemmShapeILi32ELi32ELi16EEENS_9transform11threadblock28PredicatedTileAccessIteratorINS_11MatrixShapeILi32ELi16EEEdNS_6layout11ColumnMajorELi1ENS8_31PitchLinearWarpStripedThreadMapINS_16PitchLinearShapeILi32ELi16EEELi128ENSG_ILi16ELi2EEELi1EEENS_5ArrayIdLi1ELb1EEELb0ENSD_9NoPermuteEEENS9_25RegularTileAccessIteratorISC_dNSD_43ColumnMajorTensorOpMultiplicandCongruous64bELi1ESJ_Li8EEELNS_4arch14CacheOperation4KindE0ENSA_INSB_ILi16ELi32EEEdNSD_8RowMajorELi0ESJ_SL_Lb0ESM_EENSO_ISU_dNSD_40RowMajorTensorOpMultiplicandCongruous64bELi0ESJ_Li8EEELST_0EdSV_NS4_9MmaPolicyINS1_4warp11MmaTensorOpINS6_ILi16ELi16ELi16EEEdSP_dSX_dSV_NS10_17MmaTensorOpPolicyINSR_3MmaINS6_ILi8ELi8ELi4EEELi32EdSV_dSE_dSV_NSR_13OpMultiplyAddEEENSB_ILi1ELi1EEEEELi1ELb0EbEENSB_ILi0ELi0EEES1B_Li1EEELi3ELNS1_23SharedMemoryClearOptionE0EbEENS_8epilogue11threadblock8EpilogueIS7_S1A_Li1ENS1G_27PredicatedTileIteratorBlas3INS1G_26OutputTileOptimalThreadMapINS1G_15OutputTileShapeILi32ELi8ELi2ELi1ELi1EEENS1K_ILi1ELi2ELi1ELi1ELi2EEELi128ELi1ELi64EEEdLNS_8BlasModeE1EEENS1F_4warp24FragmentIteratorTensorOpIS12_S15_dNSK_IdLi2ELb1EEESV_EENS1Q_20TileIteratorTensorOpIS12_S15_dSV_EENS1G_18SharedLoadIteratorINS1N_18CompactedThreadMapEdLi8EEENS1F_6thread17LinearCombinationIdLi1EddLNS1Z_9ScaleType4KindE0ELNS_15FloatRoundStyleE2EdEENSB_ILi0ELi4EEELi1ELi1EEENS4_30GemmIdentityThreadblockSwizzleILi1EEELNS_8FillModeE2EEEEEvNT_6ParamsE:
[----:B------:R-:W-:Y:S08]  /*0000*/  LDC R1, c[0x0][0x37c] ;  /* 0x0000df00ff017b82 */ /* 0x000ff00000000800 */
[----:B------:R-:W1:Y:S01]  /*0010*/  LDC.64 R4, c[0x0][0x468] ;  /* 0x00011a00ff047b82 */ /* 0x000e620000000a00 */
[----:B------:R-:W2:Y:S01]  /*0020*/  LDCU UR7, c[0x0][0x398] ;  /* 0x00007300ff0777ac */ /* 0x000ea20008000800 */
[----:B------:R-:W3:Y:S06]  /*0030*/  LDCU.U8 UR6, c[0x0][0x4e8] ;  /* 0x00009d00ff0677ac */ /* 0x000eec0008000000 */
[----:B------:R-:W4:Y:S01]  /*0040*/  LDC.64 R2, c[0x0][0x460] ;  /* 0x00011800ff027b82 */ /* 0x000f220000000a00 */
[----:B------:R-:W3:Y:S01]  /*0050*/  LDCU UR5, c[0x0][0x38c] ;  /* 0x00007180ff0577ac */ /* 0x000ee20008000800 */
[----:B------:R-:W3:Y:S06]  /*0060*/  LDCU UR4, c[0x0][0x390] ;  /* 0x00007200ff0477ac */ /* 0x000eec0008000800 */
[----:B------:R-:W3:Y:S01]  /*0070*/  S2UR UR9, SR_CTAID.X ;  /* 0x00000000000979c3 */ /* 0x000ee20000002500 */
[----:B------:R-:W-:-:S02]  /*0080*/  UMOV UR10, 0xffffffff ;  /* 0xffffffff000a7882 */ /* 0x000fc40000000000 */
[----:B--2---:R-:W-:-:S05]  /*0090*/  USHF.L.U32 UR10, UR10, UR7, URZ ;  /* 0x000000070a0a7299 */ /* 0x004fca00080006ff */
[----:B------:R-:W2:Y:S01]  /*00a0*/  S2UR UR8, SR_CTAID.Y ;  /* 0x00000000000879c3 */ /* 0x000ea20000002600 */
[----:B-1----:R-:W-:-:S06]  /*00b0*/  DSETP.NEU.AND P0, PT, R4, 1, PT ;  /* 0x3ff000000400742a */ /* 0x002fcc0003f0d000 */
[----:B----4-:R-:W-:Y:S01]  /*00c0*/  DSETP.EQ.AND P0, PT, R2, RZ, !P0 ;  /* 0x000000ff0200722a */ /* 0x010fe20004702000 */
[----:B---3--:R-:W-:Y:S02]  /*00d0*/  USHF.R.U32.HI UR21, URZ, UR7, UR9 ;  /* 0x00000007ff157299 */ /* 0x008fe40008011609 */
[----:B------:R-:W-:-:S11]  /*00e0*/  ULOP3.LUT UR10, UR9, UR10, URZ, 0x30, !UPT ;  /* 0x0000000a090a7292 */ /* 0x000fd6000f8e30ff */
[----:B------:R-:W-:Y:S01]  /*00f0*/  VOTEU.ANY UP0, P0 ;  /* 0x0000000000ff7886 */ /* 0x000fe20000000100 */
[----:B------:R-:W-:Y:S02]  /*0100*/  UISETP.NE.AND UP0, UPT, UR6, URZ, UP0 ;  /* 0x000000ff0600728c */ /* 0x000fe40008705270 */
[----:B--2---:R-:W-:Y:S02]  /*0110*/  USHF.L.U32 UR8, UR8, UR7, URZ ;  /* 0x0000000708087299 */ /* 0x004fe400080006ff */
[----:B------:R-:W-:Y:S02]  /*0120*/  UISETP.GE.OR UP0, UPT, UR21, UR5, UP0 ;  /* 0x000000051500728c */ /* 0x000fe40008706670 */
[----:B------:R-:W-:-:S04]  /*0130*/  UIADD3 UR20, UPT, UPT, UR8, UR10, URZ ;  /* 0x0000000a08147290 */ /* 0x000fc8000fffe0ff */
[----:B------:R-:W-:-:S06]  /*0140*/  UISETP.GE.OR UP0, UPT, UR20, UR4, UP0 ;  /* 0x000000041400728c */ /* 0x000fcc0008706670 */
[----:B------:R-:W-:-:S13]  /*0150*/  PLOP3.LUT P0, PT, PT, PT, UP0, 0x80, 0x8 ;  /* 0x000000000008781c */ /* 0x000fda0003f0f008 */
[----:B------:R-:W-:Y:S05]  /*0160*/  @P0 EXIT ;  /* 0x000000000000094d */ /* 0x000fea0003800000 */
[----:B------:R-:W-:Y:S02]  /*0170*/  USHF.L.U32 UR14, UR20, 0x5, URZ ;  /* 0x00000005140e7899 */ /* 0x000fe400080006ff */
[----:B------:R-:W-:Y:S02]  /*0180*/  USHF.L.U32 UR15, UR21, 0x5, URZ ;  /* 0x00000005150f7899 */ /* 0x000fe400080006ff */
[----:B------:R-:W-:-:S04]  /*0190*/  UIADD3 UR4, UPT, UPT, UR14, 0x20, URZ ;  /* 0x000000200e047890 */ /* 0x000fc8000fffe0ff */
[----:B------:R-:W-:-:S06]  /*01a0*/  UISETP.GE.AND UP0, UPT, UR15, UR4, UPT ;  /* 0x000000040f00728c */ /* 0x000fcc000bf06270 */
[----:B------:R-:W-:-:S13]  /*01b0*/  PLOP3.LUT P0, PT, PT, PT, UP0, 0x80, 0x8 ;  /* 0x000000000008781c */ /* 0x000fda0003f0f008 */
[----:B------:R-:W-:Y:S05]  /*01c0*/  @P0 EXIT ;  /* 0x000000000000094d */ /* 0x000fea0003800000 */
[----:B------:R-:W1:Y:S01]  /*01d0*/  LDCU UR9, c[0x0][0x490] ;  /* 0x00009200ff0977ac */ /* 0x000e620008000800 */
[----:B------:R-:W2:Y:S01]  /*01e0*/  S2UR UR12, SR_CTAID.Z ;  /* 0x00000000000c79c3 */ /* 0x000ea20000002700 */
[----:B------:R-:W3:Y:S01]  /*01f0*/  LDCU UR8, c[0x0][0x388] ;  /* 0x00007100ff0877ac */ /* 0x000ee20008000800 */
[----:B------:R-:W4:Y:S01]  /*0200*/  LDCU.64 UR6, c[0x0][0x4a0] ;  /* 0x00009400ff0677ac */ /* 0x000f220008000a00 */
[----:B------:R-:W4:Y:S01]  /*0210*/  LDCU.64 UR4, c[0x0][0x4a8] ;  /* 0x00009500ff0477ac */ /* 0x000f220008000a00 */
[----:B------:R-:W2:Y:S01]  /*0220*/  LDCU.64 UR16, c[0x0][0x358] ;  /* 0x00006b00ff1077ac */ /* 0x000ea20008000a00 */
[----:B-1----:R-:W-:Y:S01]  /*0230*/  UISETP.GT.U32.AND UP0, UPT, UR9, 0x1, UPT ;  /* 0x000000010900788c */ /* 0x002fe2000bf04070 */
[----:B---3--:R-:W-:Y:S01]  /*0240*/  MOV R10, UR8 ;  /* 0x00000008000a7c02 */ /* 0x008fe20008000f00 */
[----:B------:R-:W-:Y:S01]  /*0250*/  UIADD3 UR13, UPT, UPT, UR15, 0x20, URZ ;  /* 0x000000200f0d7890 */ /* 0x000fe2000fffe0ff */
[----:B----4-:R-:W-:Y:S01]  /*0260*/  MOV R2, UR6 ;  /* 0x0000000600027c02 */ /* 0x010fe20008000f00 */
[----:B------:R-:W-:Y:S01]  /*0270*/  IMAD.U32 R3, RZ, RZ, UR7 ;  /* 0x00000007ff037e24 */ /* 0x000fe2000f8e00ff */
[----:B------:R-:W-:Y:S01]  /*0280*/  MOV R4, UR4 ;  /* 0x0000000400047c02 */ /* 0x000fe20008000f00 */
[----:B------:R-:W-:-:S03]  /*0290*/  IMAD.U32 R5, RZ, RZ, UR5 ;  /* 0x00000005ff057e24 */ /* 0x000fc6000f8e00ff */
[----:B--2---:R-:W-:Y:S05]  /*02a0*/  BRA.U UP0, `(.L_x_0) ;  /* 0x0000000100207547 */ /* 0x004fea000b800000 */
[----:B------:R-:W1:Y:S01]  /*02b0*/  LDC R0, c[0x0][0x394] ;  /* 0x0000e500ff007b82 */ /* 0x000e620000000800 */
[----:B------:R-:W-:-:S07]  /*02c0*/  UIADD3 UR4, UPT, UPT, UR12, 0x1, URZ ;  /* 0x000000010c047890 */ /* 0x000fce000fffe0ff */
[----:B------:R-:W2:Y:S01]  /*02d0*/  LDC R10, c[0x0][0x498] ;  /* 0x00012600ff0a7b82 */ /* 0x000ea20000000800 */
[----:B-1----:R-:W-:Y:S01]  /*02e0*/  ISETP.LE.AND P0, PT, R0, UR4, PT ;  /* 0x0000000400007c0c */ /* 0x002fe2000bf03270 */
[----:B--2---:R-:W-:-:S05]  /*02f0*/  IMAD R14, R10, UR12, RZ ;  /* 0x0000000c0a0e7c24 */ /* 0x004fca000f8e02ff */
[----:B------:R-:W-:-:S07]  /*0300*/  IADD3 R10, PT, PT, R14, R10, RZ ;  /* 0x0000000a0e0a7210 */ /* 0x000fce0007ffe0ff */
[----:B------:R-:W1:Y:S01]  /*0310*/  @P0 LDC R10, c[0x0][0x388] ;  /* 0x0000e200ff0a0b82 */ /* 0x000e620000000800 */
[----:B------:R-:W-:Y:S05]  /*0320*/  BRA `(.L_x_1) ;  /* 0x00000000006c7947 */ /* 0x000fea0003800000 */
.L_x_0:
[----:B------:R-:W-:Y:S01]  /*0330*/  UISETP.NE.AND UP0, UPT, UR9, 0x3, UPT ;  /* 0x000000030900788c */ /* 0x000fe2000bf05270 */
[----:B------:R-:W-:-:S08]  /*0340*/  MOV R14, RZ ;  /* 0x000000ff000e7202 */ /* 0x000fd00000000f00 */
[----:B------:R-:W-:Y:S05]  /*0350*/  BRA.U !UP0, `(.L_x_2) ;  /* 0x00000001083c7547 */ /* 0x000fea000b800000 */
[----:B------:R-:W-:-:S09]  /*0360*/  UISETP.NE.AND UP0, UPT, UR9, 0x2, UPT ;  /* 0x000000020900788c */ /* 0x000fd2000bf05270 */
[----:B------:R-:W-:Y:S05]  /*0370*/  BRA.U UP0, `(.L_x_1) ;  /* 0x0000000100587547 */ /* 0x000fea000b800000 */
[----:B------:R-:W1:Y:S08]  /*0380*/  LDC.64 R8, c[0x0][0x4c0] ;  /* 0x00013000ff087b82 */ /* 0x000e700000000a00 */
[----:B------:R-:W2:Y:S08]  /*0390*/  LDC.64 R2, c[0x0][0x4c8] ;  /* 0x00013200ff027b82 */ /* 0x000eb00000000a00 */
[----:B------:R-:W3:Y:S08]  /*03a0*/  LDC.64 R6, c[0x0][0x4a0] ;  /* 0x00012800ff067b82 */ /* 0x000ef00000000a00 */
[----:B------:R-:W4:Y:S01]  /*03b0*/  LDC.64 R4, c[0x0][0x4a8] ;  /* 0x00012a00ff047b82 */ /* 0x000f220000000a00 */
[----:B-1----:R-:W-:-:S04]  /*03c0*/  IMAD.WIDE.U32 R16, R8, UR12, RZ ;  /* 0x0000000c08107c25 */ /* 0x002fc8000f8e00ff */
[----:B------:R-:W-:Y:S02]  /*03d0*/  IMAD R9, R9, UR12, R17 ;  /* 0x0000000c09097c24 */ /* 0x000fe4000f8e0211 */
[----:B--2---:R-:W-:-:S04]  /*03e0*/  IMAD.WIDE.U32 R12, R2, UR12, RZ ;  /* 0x0000000c020c7c25 */ /* 0x004fc8000f8e00ff */
[----:B------:R-:W-:Y:S01]  /*03f0*/  IMAD R0, R3, UR12, R13 ;  /* 0x0000000c03007c24 */ /* 0x000fe2000f8e020d */
[----:B---3--:R-:W-:-:S04]  /*0400*/  LEA R2, P1, R16, R6, 0x3 ;  /* 0x0000000610027211 */ /* 0x008fc800078218ff */
[----:B------:R-:W-:Y:S02]  /*0410*/  LEA.HI.X R3, R16, R7, R9, 0x3, P1 ;  /* 0x0000000710037211 */ /* 0x000fe400008f1c09 */
[----:B----4-:R-:W-:-:S04]  /*0420*/  LEA R4, P0, R12, R4, 0x3 ;  /* 0x000000040c047211 */ /* 0x010fc800078018ff */
[----:B------:R-:W-:Y:S01]  /*0430*/  LEA.HI.X R5, R12, R5, R0, 0x3, P0 ;  /* 0x000000050c057211 */ /* 0x000fe200000f1c00 */
[----:B------:R-:W-:Y:S08]  /*0440*/  BRA `(.L_x_1) ;  /* 0x0000000000247947 */ /* 0x000ff00003800000 */
.L_x_2:
[----:B------:R-:W1:Y:S02]  /*0450*/  LDCU.128 UR4, c[0x0][0x4a0] ;  /* 0x00009400ff0477ac */ /* 0x000e640008000c00 */
[----:B-1----:R-:W-:Y:S02]  /*0460*/  UIMAD.WIDE.U32 UR4, UR12, 0x8, UR4 ;  /* 0x000000080c0478a5 */ /* 0x002fe4000f8e0004 */
[----:B------:R-:W-:-:S04]  /*0470*/  UIMAD.WIDE.U32 UR6, UR12, 0x8, UR6 ;  /* 0x000000080c0678a5 */ /* 0x000fc8000f8e0006 */
[----:B------:R-:W-:Y:S02]  /*0480*/  IMAD.U32 R2, RZ, RZ, UR4 ;  /* 0x00000004ff027e24 */ /* 0x000fe4000f8e00ff */
[----:B------:R-:W-:Y:S01]  /*0490*/  IMAD.U32 R3, RZ, RZ, UR5 ;  /* 0x00000005ff037e24 */ /* 0x000fe2000f8e00ff */
[----:B------:R-:W-:Y:S02]  /*04a0*/  MOV R4, UR6 ;  /* 0x0000000600047c02 */ /* 0x000fe40008000f00 */
[----:B------:R-:W-:-:S03]  /*04b0*/  MOV R5, UR7 ;  /* 0x0000000700057c02 */ /* 0x000fc60008000f00 */
[----:B------:R-:W4:Y:S04]  /*04c0*/  LDG.E.64 R2, desc[UR16][R2.64] ;  /* 0x0000001002027981 */ /* 0x000f28000c1e1b00 */
[----:B------:R-:W4:Y:S02]  /*04d0*/  LDG.E.64 R4, desc[UR16][R4.64] ;  /* 0x0000001004047981 */ /* 0x000f24000c1e1b00 */
.L_x_1:
[----:B------:R-:W2:Y:S01]  /*04e0*/  S2R R38, SR_TID.X ;  /* 0x0000000000267919 */ /* 0x000ea20000002100 */
[----:B------:R-:W3:Y:S01]  /*04f0*/  LDCU.128 UR8, c[0x0][0x3b0] ;  /* 0x00007600ff0877ac */ /* 0x000ee20008000c00 */
[----:B-1----:R-:W-:Y:S01]  /*0500*/  IMAD.IADD R0, R10, 0x1, -R14 ;  /* 0x000000010a007824 */ /* 0x002fe200078e0a0e */
[----:B------:R-:W1:Y:S03]  /*0510*/  LDCU.128 UR4, c[0x0][0x3d0] ;  /* 0x00007a00ff0477ac */ /* 0x000e660008000c00 */
[C---:B------:R-:W-:Y:S02]  /*0520*/  VIADD R7, R0.reuse, 0xffffffff ;  /* 0xffffffff00077836 */ /* 0x040fe40000000000 */
[----:B------:R-:W-:Y:S01]  /*0530*/  VIADD R8, R0, 0x1e ;  /* 0x0000001e00087836 */ /* 0x000fe20000000000 */
[----:B------:R-:W-:Y:S02]  /*0540*/  BAR.SYNC.DEFER_BLOCKING 0x0 ;  /* 0x0000000000007b1d */ /* 0x000fe40000010000 */
[----:B------:R-:W-:-:S02]  /*0550*/  ISETP.GE.U32.AND P5, PT, R7, 0x10, PT ;  /* 0x000000100700780c */ /* 0x000fc40003fa6070 */
[----:B------:R-:W-:Y:S01]  /*0560*/  ISETP.GE.U32.AND P6, PT, R8, 0x1f, PT ;  /* 0x0000001f0800780c */ /* 0x000fe20003fc6070 */
[----:B---3--:R-:W-:-:S04]  /*0570*/  UIADD3 UR19, UP0, UPT, UR8, -UR10, URZ ;  /* 0x8000000a08137290 */ /* 0x008fc8000ff1e0ff */
[----:B------:R-:W-:Y:S02]  /*0580*/  UIADD3.X UR18, UPT, UPT, UR9, ~UR11, URZ, UP0, !UPT ;  /* 0x8000000b09127290 */ /* 0x000fe400087fe4ff */
[----:B-1----:R-:W-:Y:S01]  /*0590*/  UIADD3 UR22, UP0, UPT, UR4, -UR6, URZ ;  /* 0x8000000604167290 */ /* 0x002fe2000ff1e0ff */
[----:B------:R-:W1:Y:S03]  /*05a0*/  LDCU.64 UR10, c[0x0][0x3c0] ;  /* 0x00007800ff0a77ac */ /* 0x000e660008000a00 */
[----:B------:R-:W-:Y:S01]  /*05b0*/  UIADD3.X UR23, UPT, UPT, UR5, ~UR7, URZ, UP0, !UPT ;  /* 0x8000000705177290 */ /* 0x000fe200087fe4ff */
[--C-:B--2---:R-:W-:Y:S01]  /*05c0*/  SHF.R.U32.HI R13, RZ, 0x5, R38.reuse ;  /* 0x00000005ff0d7819 */ /* 0x104fe20000011626 */
[----:B------:R-:W2:Y:S01]  /*05d0*/  LDCU.64 UR4, c[0x0][0x380] ;  /* 0x00007000ff0477ac */ /* 0x000ea20008000a00 */
[--C-:B------:R-:W-:Y:S01]  /*05e0*/  SHF.R.U32.HI R39, RZ, 0x1, R38.reuse ;  /* 0x00000001ff277819 */ /* 0x100fe20000011626 */
[C---:B------:R-:W-:Y:S01]  /*05f0*/  IMAD.SHL.U32 R7, R38.reuse, 0x4, RZ ;  /* 0x0000000426077824 */ /* 0x040fe200078e00ff */
[----:B------:R-:W-:Y:S01]  /*0600*/  SHF.R.U32.HI R9, RZ, 0x4, R38 ;  /* 0x00000004ff097819 */ /* 0x000fe20000011626 */
[----:B------:R3:W1:Y:S01]  /*0610*/  SHFL.IDX PT, R6, R13, RZ, 0x1f ;  /* 0x00001fff0d067589 */ /* 0x00066200000e0000 */
[----:B------:R-:W-:Y:S01]  /*0620*/  LOP3.LUT R39, R39, 0x3, RZ, 0xc0, !PT ;  /* 0x0000000327277812 */ /* 0x000fe200078ec0ff */
[----:B------:R-:W1:Y:S01]  /*0630*/  LDCU.64 UR6, c[0x0][0x3a0] ;  /* 0x00007400ff0677ac */ /* 0x000e620008000a00 */
[----:B------:R-:W-:-:S02]  /*0640*/  LOP3.LUT R8, R38, 0xf, RZ, 0xc0, !PT ;  /* 0x0000000f26087812 */ /* 0x000fc400078ec0ff */
[----:B------:R-:W-:Y:S01]  /*0650*/  LOP3.LUT R9, R9, 0x1, RZ, 0xc0, !PT ;  /* 0x0000000109097812 */ /* 0x000fe200078ec0ff */
[----:B------:R-:W1:Y:S01]  /*0660*/  LDCU.64 UR8, c[0x0][0x3a8] ;  /* 0x00007500ff0877ac */ /* 0x000e620008000a00 */
[----:B------:R-:W-:Y:S01]  /*0670*/  LOP3.LUT R7, R39, 0x4, R7, 0xf8, !PT ;  /* 0x0000000427077812 */ /* 0x000fe200078ef807 */
[C---:B------:R-:W-:Y:S02]  /*0680*/  VIADD R18, R8.reuse, UR15 ;  /* 0x0000000f08127c36 */ /* 0x040fe40008000000 */
[----:B------:R-:W-:Y:S01]  /*0690*/  VIADD R16, R8, UR14 ;  /* 0x0000000e08107c36 */ /* 0x000fe20008000000 */
[----:B------:R-:W-:Y:S01]  /*06a0*/  LOP3.LUT R7, R7, R9, RZ, 0x3c, !PT ;  /* 0x0000000907077212 */ /* 0x000fe200078e3cff */
[C---:B------:R-:W-:Y:S01]  /*06b0*/  VIADD R11, R18.reuse, 0x10 ;  /* 0x00000010120b7836 */ /* 0x040fe20000000000 */
[----:B------:R-:W-:Y:S02]  /*06c0*/  SHF.R.U32.HI R8, RZ, 0x3, R8 ;  /* 0x00000003ff087819 */ /* 0x000fe40000011608 */
[----:B--2---:R-:W-:-:S02]  /*06d0*/  ISETP.GE.AND P4, PT, R18, UR4, PT ;  /* 0x0000000412007c0c */ /* 0x004fc4000bf86270 */
[----:B------:R-:W-:Y:S01]  /*06e0*/  ISETP.GE.AND P2, PT, R11, UR4, PT ;  /* 0x000000040b007c0c */ /* 0x000fe2000bf46270 */
[----:B------:R-:W-:Y:S01]  /*06f0*/  IMAD R8, R7, 0x2, R8 ;  /* 0x0000000207087824 */ /* 0x000fe200078e0208 */
[----:B------:R-:W-:Y:S01]  /*0700*/  SHF.R.U32.HI R7, RZ, 0x3, R38 ;  /* 0x00000003ff077819 */ /* 0x000fe20000011626 */
[----:B------:R-:W2:Y:S01]  /*0710*/  S2UR UR4, SR_CgaCtaId ;  /* 0x00000000000479c3 */ /* 0x000ea20000008800 */
[----:B------:R-:W-:Y:S01]  /*0720*/  SEL R46, RZ, 0x1, P4 ;  /* 0x00000001ff2e7807 */ /* 0x000fe20002000000 */
[----:B---3--:R-:W-:Y:S01]  /*0730*/  IMAD R13, R13, 0x2, R9 ;  /* 0x000000020d0d7824 */ /* 0x008fe200078e0209 */
[----:B-1----:R-:W-:Y:S01]  /*0740*/  R2UR UR24, R6 ;  /* 0x00000000061872ca */ /* 0x002fe200000e0000 */
[----:B------:R-:W-:Y:S01]  /*0750*/  VIADD R9, R16, 0x10 ;  /* 0x0000001010097836 */ /* 0x000fe20000000000 */
[----:B------:R-:W-:Y:S02]  /*0760*/  SHF.R.S32.HI R6, RZ, 0x1f, R0 ;  /* 0x0000001fff067819 */ /* 0x000fe40000011400 */
[----:B------:R-:W-:Y:S01]  /*0770*/  LOP3.LUT R39, R39, 0x3c, R13, 0xf8, !PT ;  /* 0x0000003c27277812 */ /* 0x000fe200078ef80d */
[----:B------:R-:W-:Y:S01]  /*0780*/  IMAD.IADD R13, R13, 0x1, R14 ;  /* 0x000000010d0d7824 */ /* 0x000fe200078e020e */
[----:B------:R-:W-:-:S02]  /*0790*/  LEA.HI R6, R6, R0, RZ, 0x4 ;  /* 0x0000000006067211 */ /* 0x000fc400078f20ff */
[----:B------:R-:W-:Y:S01]  /*07a0*/  LOP3.LUT R7, R8, 0x4, R7, 0x78, !PT ;  /* 0x0000000408077812 */ /* 0x000fe200078e7807 */
[----:B------:R-:W-:Y:S01]  /*07b0*/  VIADD R8, R13, 0x8 ;  /* 0x000000080d087836 */ /* 0x000fe20000000000 */
[----:B------:R-:W-:Y:S02]  /*07c0*/  LOP3.LUT R6, R6, 0xfffffff0, RZ, 0xc0, !PT ;  /* 0xfffffff006067812 */ /* 0x000fe400078ec0ff */
[----:B------:R-:W-:Y:S01]  /*07d0*/  SEL R11, RZ, 0x2, P2 ;  /* 0x00000002ff0b7807 */ /* 0x000fe20001000000 */
[----:B------:R-:W-:Y:S01]  /*07e0*/  IMAD R39, R39, 0x20, R7 ;  /* 0x0000002027277824 */ /* 0x000fe200078e0207 */
[----:B------:R-:W-:Y:S01]  /*07f0*/  ISETP.GE.AND P1, PT, R9, UR5, PT ;  /* 0x0000000509007c0c */ /* 0x000fe2000bf26270 */
[C---:B------:R-:W-:Y:S01]  /*0800*/  IMAD.IADD R6, R0.reuse, 0x1, -R6 ;  /* 0x0000000100067824 */ /* 0x040fe200078e0a06 */
[----:B------:R-:W-:Y:S01]  /*0810*/  SEL R9, RZ, 0x8, P2 ;  /* 0x00000008ff097807 */ /* 0x000fe20001000000 */
[----:B------:R-:W-:Y:S01]  /*0820*/  VIADD R0, R0, 0xf ;  /* 0x0000000f00007836 */ /* 0x000fe20000000000 */
[----:B------:R-:W-:-:S02]  /*0830*/  SHF.R.S32.HI R7, RZ, 0x1f, R13 ;  /* 0x0000001fff077819 */ /* 0x000fc4000001140d */
[C---:B------:R-:W-:Y:S02]  /*0840*/  ISETP.NE.AND P0, PT, R6.reuse, RZ, PT ;  /* 0x000000ff0600720c */ /* 0x040fe40003f05270 */
[----:B------:R-:W-:Y:S02]  /*0850*/  SHF.R.S32.HI R19, RZ, 0x1f, R18 ;  /* 0x0000001fff137819 */ /* 0x000fe40000011412 */
[----:B------:R-:W-:Y:S02]  /*0860*/  SEL R6, R6, 0x10, P0 ;  /* 0x0000001006067807 */ /* 0x000fe40000000000 */
[----:B------:R-:W-:Y:S01]  /*0870*/  SHF.R.S32.HI R17, RZ, 0x1f, R16 ;  /* 0x0000001fff117819 */ /* 0x000fe20000011410 */
[----:B------:R-:W-:Y:S01]  /*0880*/  IMAD.WIDE.U32 R18, R13, UR6, R18 ;  /* 0x000000060d127c25 */ /* 0x000fe2000f8e0012 */
[----:B------:R-:W-:Y:S02]  /*0890*/  VIADDMNMX R14, R14, R6, R10, PT ;  /* 0x000000060e0e7246 */ /* 0x000fe4000380010a */
[----:B------:R-:W-:-:S02]  /*08a0*/  SEL R10, RZ, 0x4, P4 ;  /* 0x00000004ff0a7807 */ /* 0x000fc40002000000 */
[-C--:B------:R-:W-:Y:S02]  /*08b0*/  ISETP.LT.AND P4, PT, R13, R14.reuse, !P4 ;  /* 0x0000000e0d00720c */ /* 0x080fe40006781270 */
[-C--:B------:R-:W-:Y:S01]  /*08c0*/  ISETP.GE.AND P0, PT, R8, R14.reuse, PT ;  /* 0x0000000e0800720c */ /* 0x080fe20003f06270 */
[C---:B------:R-:W-:Y:S01]  /*08d0*/  IMAD R8, R7.reuse, UR6, RZ ;  /* 0x0000000607087c24 */ /* 0x040fe2000f8e02ff */
[----:B------:R-:W-:Y:S01]  /*08e0*/  SEL R12, RZ, 0x1, !P4 ;  /* 0x00000001ff0c7807 */ /* 0x000fe20006000000 */
[----:B------:R-:W-:Y:S01]  /*08f0*/  IMAD R7, R7, UR10, RZ ;  /* 0x0000000a07077c24 */ /* 0x000fe2000f8e02ff */
[CC--:B------:R-:W-:Y:S01]  /*0900*/  ISETP.GE.AND P4, PT, R13.reuse, R14.reuse, PT ;  /* 0x0000000e0d00720c */ /* 0x0c0fe20003f86270 */
[C---:B------:R-:W-:Y:S01]  /*0910*/  IMAD R8, R13.reuse, UR7, R8 ;  /* 0x000000070d087c24 */ /* 0x040fe2000f8e0208 */
[C---:B------:R-:W-:Y:S01]  /*0920*/  IADD3 R46, PT, PT, R10.reuse, R11, R46 ;  /* 0x0000000b0a2e7210 */ /* 0x040fe20007ffe02e */
[----:B------:R-:W-:Y:S01]  /*0930*/  IMAD R7, R13, UR11, R7 ;  /* 0x0000000b0d077c24 */ /* 0x000fe2000f8e0207 */
[----:B------:R-:W-:Y:S01]  /*0940*/  SEL R11, R11, RZ, !P4 ;  /* 0x000000ff0b0b7207 */ /* 0x000fe20006000000 */
[----:B------:R-:W-:Y:S01]  /*0950*/  IMAD.IADD R8, R19, 0x1, R8 ;  /* 0x0000000113087824 */ /* 0x000fe200078e0208 */
[----:B------:R-:W-:Y:S01]  /*0960*/  SEL R10, R10, RZ, !P0 ;  /* 0x000000ff0a0a7207 */ /* 0x000fe20004000000 */
[----:B------:R-:W-:Y:S01]  /*0970*/  IMAD.IADD R46, R9, 0x1, R46 ;  /* 0x00000001092e7824 */ /* 0x000fe200078e022e */
[----:B------:R-:W-:Y:S01]  /*0980*/  ISETP.GE.AND P3, PT, R16, UR5, PT ;  /* 0x0000000510007c0c */ /* 0x000fe2000bf66270 */
[----:B------:R-:W-:Y:S01]  /*0990*/  IMAD.WIDE.U32 R16, R13, UR10, R16 ;  /* 0x0000000a0d107c25 */ /* 0x000fe2000f8e0010 */
[----:B------:R-:W-:Y:S01]  /*09a0*/  IADD3 R11, PT, PT, R10, R11, R12 ;  /* 0x0000000b0a0b7210 */ /* 0x000fe20007ffe00c */
[----:B------:R-:W-:Y:S01]  /*09b0*/  UMOV UR5, 0x400 ;  /* 0x0000040000057882 */ /* 0x000fe20000000000 */
[----:B------:R-:W-:Y:S01]  /*09c0*/  SEL R12, R9, RZ, !P0 ;  /* 0x000000ff090c7207 */ /* 0x000fe20004000000 */
[----:B------:R-:W-:Y:S01]  /*09d0*/  IMAD.IADD R7, R17, 0x1, R7 ;  /* 0x0000000111077824 */ /* 0x000fe200078e0207 */
[----:B------:R-:W-:Y:S01]  /*09e0*/  ISETP.LT.AND P2, PT, R13, R14, !P3 ;  /* 0x0000000e0d00720c */ /* 0x000fe20005f41270 */
[----:B--2---:R-:W-:Y:S01]  /*09f0*/  ULEA UR4, UR4, UR5, 0x18 ;  /* 0x0000000504047291 */ /* 0x004fe2000f8ec0ff */
[----:B------:R-:W-:Y:S01]  /*0a00*/  SEL R9, RZ, 0x4, P3 ;  /* 0x00000004ff097807 */ /* 0x000fe20001800000 */
[----:B------:R-:W-:Y:S01]  /*0a10*/  IMAD.IADD R11, R11, 0x1, R12 ;  /* 0x000000010b0b7824 */ /* 0x000fe200078e020c */
[----:B------:R-:W-:-:S02]  /*0a20*/  SEL R13, RZ, 0x1, P3 ;  /* 0x00000001ff0d7807 */ /* 0x000fc40001800000 */
[----:B------:R-:W-:Y:S02]  /*0a30*/  SEL R10, RZ, 0x2, P1 ;  /* 0x00000002ff0a7807 */ /* 0x000fe40000800000 */
[----:B------:R-:W-:Y:S02]  /*0a40*/  SEL R11, R11, RZ, P6 ;  /* 0x000000ff0b0b7207 */ /* 0x000fe40003000000 */
[----:B----4-:R-:W-:Y:S02]  /*0a50*/  LEA R12, P3, R18, R2, 0x3 ;  /* 0x00000002120c7211 */ /* 0x010fe400078618ff */
[C---:B------:R-:W-:Y:S02]  /*0a60*/  IADD3 R2, PT, PT, R9.reuse, R10, R13 ;  /* 0x0000000a09027210 */ /* 0x040fe40007ffe00d */
[----:B------:R-:W-:Y:S02]  /*0a70*/  SEL R14, RZ, 0x1, !P2 ;  /* 0x00000001ff0e7807 */ /* 0x000fe40005000000 */
[----:B------:R-:W-:Y:S01]  /*0a80*/  SEL R15, R9, RZ, !P0 ;  /* 0x000000ff090f7207 */ /* 0x000fe20004000000 */
[----:B------:R-:W-:Y:S01]  /*0a90*/  IMAD.SHL.U32 R9, R11, 0x8, RZ ;  /* 0x000000080b097824 */ /* 0x000fe200078e00ff */
[----:B------:R-:W-:-:S02]  /*0aa0*/  LEA R4, P2, R16, R4, 0x3 ;  /* 0x0000000410047211 */ /* 0x000fc400078418ff */
[----:B------:R-:W-:Y:S01]  /*0ab0*/  LEA.HI.X R13, R18, R3, R8, 0x3, P3 ;  /* 0x00000003120d7211 */ /* 0x000fe200018f1c08 */
[----:B------:R-:W-:Y:S01]  /*0ac0*/  IMAD.SHL.U32 R8, R11, 0x4, RZ ;  /* 0x000000040b087824 */ /* 0x000fe200078e00ff */
[----:B------:R-:W-:Y:S02]  /*0ad0*/  SEL R10, R10, RZ, !P4 ;  /* 0x000000ff0a0a7207 */ /* 0x000fe40006000000 */
[----:B------:R-:W-:Y:S02]  /*0ae0*/  CS2R R18, SRZ ;  /* 0x0000000000127805 */ /* 0x000fe4000001ff00 */
[----:B------:R-:W-:Y:S02]  /*0af0*/  SEL R3, RZ, 0x8, P1 ;  /* 0x00000008ff037807 */ /* 0x000fe40000800000 */
[----:B------:R-:W-:Y:S02]  /*0b00*/  LEA.HI.X R5, R16, R5, R7, 0x3, P2 ;  /* 0x0000000510057211 */ /* 0x000fe400010f1c07 */
[----:B------:R-:W-:-:S02]  /*0b10*/  CS2R R16, SRZ ;  /* 0x0000000000107805 */ /* 0x000fc4000001ff00 */
[----:B------:R-:W-:Y:S01]  /*0b20*/  LOP3.LUT P2, RZ, R9, 0x8, RZ, 0xc0, !PT ;  /* 0x0000000809ff7812 */ /* 0x000fe2000784c0ff */
[----:B------:R-:W-:Y:S01]  /*0b30*/  IMAD.IADD R2, R3, 0x1, R2 ;  /* 0x0000000103027824 */ /* 0x000fe200078e0202 */
[----:B------:R-:W-:Y:S02]  /*0b40*/  IADD3 R7, PT, PT, R15, R10, R14 ;  /* 0x0000000a0f077210 */ /* 0x000fe40007ffe00e */
[----:B------:R-:W-:Y:S02]  /*0b50*/  CS2R R14, SRZ ;  /* 0x00000000000e7805 */ /* 0x000fe4000001ff00 */
[----:B------:R-:W-:Y:S01]  /*0b60*/  SEL R9, R3, RZ, !P0 ;  /* 0x000000ff03097207 */ /* 0x000fe20004000000 */
[----:B------:R-:W-:Y:S01]  /*0b70*/  IMAD.SHL.U32 R3, R11, 0x2, RZ ;  /* 0x000000020b037824 */ /* 0x000fe200078e00ff */
[----:B------:R-:W-:Y:S02]  /*0b80*/  LOP3.LUT P1, RZ, R8, 0x8, RZ, 0xc0, !PT ;  /* 0x0000000808ff7812 */ /* 0x000fe4000782c0ff */
[----:B------:R-:W-:Y:S01]  /*0b90*/  LEA R39, R39, UR4, 0x3 ;  /* 0x0000000427277c11 */ /* 0x000fe2000f8e18ff */
[----:B------:R-:W-:Y:S01]  /*0ba0*/  IMAD.IADD R7, R7, 0x1, R9 ;  /* 0x0000000107077824 */ /* 0x000fe200078e0209 */
[----:B------:R-:W-:-:S02]  /*0bb0*/  SEL R46, R46, RZ, P5 ;  /* 0x000000ff2e2e7207 */ /* 0x000fc40002800000 */
[----:B------:R-:W-:Y:S01]  /*0bc0*/  LOP3.LUT P0, RZ, R3, 0x8, RZ, 0xc0, !PT ;  /* 0x0000000803ff7812 */ /* 0x000fe2000780c0ff */
[----:B------:R-:W-:Y:S01]  /*0bd0*/  @!PT LDS RZ, [RZ] ;  /* 0x00000000fffff984 */ /* 0x000fe20000000800 */
[----:B------:R-:W-:Y:S01]  /*0be0*/  @!PT LDS RZ, [RZ] ;  /* 0x00000000fffff984 */ /* 0x000fe20000000800 */
[----:B------:R-:W-:Y:S01]  /*0bf0*/  LDGSTS.E.LTC128B.64 [R39], desc[UR16][R12.64], P2 ;  /* 0x000000000c277fae */ /* 0x000fe200091a1610 */
[----:B------:R-:W-:Y:S01]  /*0c00*/  SEL R7, R7, RZ, P6 ;  /* 0x000000ff07077207 */ /* 0x000fe20003000000 */
[----:B------:R-:W-:Y:S01]  /*0c10*/  IMAD.SHL.U32 R8, R46, 0x8, RZ ;  /* 0x000000082e087824 */ /* 0x000fe200078e00ff */
[----:B------:R-:W-:Y:S02]  /*0c20*/  SHF.R.S32.HI R3, RZ, 0x1f, R6 ;  /* 0x0000001fff037819 */ /* 0x000fe40000011406 */
[----:B------:R-:W-:Y:S01]  /*0c30*/  LOP3.LUT P3, RZ, R11, 0x8, RZ, 0xc0, !PT ;  /* 0x000000080bff7812 */ /* 0x000fe2000786c0ff */
[----:B------:R1:W-:Y:S01]  /*0c40*/  LDGSTS.E.LTC128B.64 [R39+0x80], desc[UR16][R12.64+0x80], P1 ;  /* 0x000800800c277fae */ /* 0x0003e200089a1610 */
[----:B------:R-:W-:Y:S01]  /*0c50*/  IMAD.SHL.U32 R9, R7, 0x8, RZ ;  /* 0x0000000807097824 */ /* 0x000fe200078e00ff */
[----:B------:R-:W-:Y:S01]  /*0c60*/  LOP3.LUT P4, RZ, R8, 0x8, RZ, 0xc0, !PT ;  /* 0x0000000808ff7812 */ /* 0x000fe2000788c0ff */
[----:B------:R-:W-:Y:S01]  /*0c70*/  IMAD R8, R3, UR6, RZ ;  /* 0x0000000603087c24 */ /* 0x000fe2000f8e02ff */
[----:B------:R-:W-:Y:S01]  /*0c80*/  SEL R47, R2, RZ, P5 ;  /* 0x000000ff022f7207 */ /* 0x000fe20002800000 */
[----:B------:R-:W-:Y:S01]  /*0c90*/  IMAD.WIDE.U32 R10, R6, UR6, RZ ;  /* 0x00000006060a7c25 */ /* 0x000fe2000f8e00ff */
[----:B------:R-:W-:-:S02]  /*0ca0*/  LOP3.LUT P6, RZ, R9, 0x8, RZ, 0xc0, !PT ;  /* 0x0000000809ff7812 */ /* 0x000fc400078cc0ff */
[----:B------:R-:W-:Y:S01]  /*0cb0*/  SHF.R.S32.HI R48, RZ, 0x1f, R0 ;  /* 0x0000001fff307819 */ /* 0x000fe20000011400 */
[----:B------:R-:W-:Y:S01]  /*0cc0*/  IMAD.SHL.U32 R9, R7, 0x4, RZ ;  /* 0x0000000407097824 */ /* 0x000fe200078e00ff */
[----:B------:R-:W-:Y:S01]  /*0cd0*/  LEA R30, P2, R10, UR19, 0x3 ;  /* 0x000000130a1e7c11 */ /* 0x000fe2000f8418ff */
[----:B------:R-:W-:Y:S01]  /*0ce0*/  IMAD R8, R6, UR7, R8 ;  /* 0x0000000706087c24 */ /* 0x000fe2000f8e0208 */
[----:B------:R-:W2:Y:S01]  /*0cf0*/  LDCU.64 UR6, c[0x0][0x3c8] ;  /* 0x00007900ff0677ac */ /* 0x000ea20008000a00 */
[----:B------:R-:W-:Y:S01]  /*0d00*/  IMAD R3, R3, UR10, RZ ;  /* 0x0000000a03037c24 */ /* 0x000fe2000f8e02ff */
[----:B------:R-:W-:Y:S01]  /*0d10*/  LEA.HI R48, R48, R0, RZ, 0x4 ;  /* 0x0000000030307211 */ /* 0x000fe200078f20ff */
[----:B------:R-:W-:Y:S02]  /*0d20*/  IMAD.IADD R8, R11, 0x1, R8 ;  /* 0x000000010b087824 */ /* 0x000fe400078e0208 */
[----:B------:R-:W-:Y:S01]  /*0d30*/  IMAD R3, R6, UR11, R3 ;  /* 0x0000000b06037c24 */ /* 0x000fe2000f8e0203 */
[----:B------:R-:W-:Y:S01]  /*0d40*/  LEA.HI.SX32 R48, R48, 0xfffffffe, 0x1c ;  /* 0xfffffffe30307811 */ /* 0x000fe200078fe2ff */
[----:B------:R-:W-:Y:S01]  /*0d50*/  IMAD.SHL.U32 R2, R47, 0x4, RZ ;  /* 0x000000042f027824 */ /* 0x000fe200078e00ff */
[----:B------:R-:W-:Y:S01]  /*0d60*/  LEA.HI.X R8, R10, UR18, R8, 0x3, P2 ;  /* 0x000000120a087c11 */ /* 0x000fe200090f1c08 */
[----:B------:R-:W-:-:S03]  /*0d70*/  IMAD.WIDE.U32 R10, R6, UR10, RZ ;  /* 0x0000000a060a7c25 */ /* 0x000fc6000f8e00ff */
[----:B------:R-:W-:Y:S01]  /*0d80*/  LOP3.LUT P5, RZ, R2, 0x8, RZ, 0xc0, !PT ;  /* 0x0000000802ff7812 */ /* 0x000fe200078ac0ff */
[----:B------:R-:W-:Y:S01]  /*0d90*/  IMAD.IADD R3, R11, 0x1, R3 ;  /* 0x000000010b037824 */ /* 0x000fe200078e0203 */
[----:B-1----:R-:W-:Y:S01]  /*0da0*/  IADD3 R12, P1, PT, R12, UR8, RZ ;  /* 0x000000080c0c7c10 */ /* 0x002fe2000ff3e0ff */
[----:B------:R-:W-:Y:S02]  /*0db0*/  IMAD.SHL.U32 R6, R46, 0x2, RZ ;  /* 0x000000022e067824 */ /* 0x000fe400078e00ff */
[----:B------:R-:W-:Y:S01]  /*0dc0*/  IMAD.SHL.U32 R2, R47, 0x2, RZ ;  /* 0x000000022f027824 */ /* 0x000fe200078e00ff */
[----:B------:R-:W-:Y:S02]  /*0dd0*/  IADD3.X R13, PT, PT, R13, UR9, RZ, P1, !PT ;  /* 0x000000090d0d7c10 */ /* 0x000fe40008ffe4ff */
[----:B------:R-:W-:Y:S02]  /*0de0*/  IADD3 R30, P1, PT, R30, R12, RZ ;  /* 0x0000000c1e1e7210 */ /* 0x000fe40007f3e0ff */
[----:B------:R-:W-:Y:S01]  /*0df0*/  LOP3.LUT P2, RZ, R6, 0x8, RZ, 0xc0, !PT ;  /* 0x0000000806ff7812 */ /* 0x000fe2000784c0ff */
[----:B------:R-:W-:Y:S01]  /*0e00*/  LDGSTS.E.LTC128B.64 [R39+0x800], desc[UR16][R12.64], P0 ;  /* 0x008000000c277fae */ /* 0x000fe200081a1610 */
[----:B------:R-:W-:Y:S01]  /*0e10*/  LOP3.LUT P0, RZ, R9, 0x8, RZ, 0xc0, !PT ;  /* 0x0000000809ff7812 */ /* 0x000fe2000780c0ff */
[----:B------:R-:W-:-:S02]  /*0e20*/  IMAD.SHL.U32 R9, R46, 0x4, RZ ;  /* 0x000000042e097824 */ /* 0x000fc400078e00ff */
[----:B------:R1:W-:Y:S01]  /*0e30*/  LDGSTS.E.LTC128B.64 [R39+0x880], desc[UR16][R12.64+0x80], P3 ;  /* 0x008800800c277fae */ /* 0x0003e200099a1610 */
[----:B------:R-:W-:Y:S02]  /*0e40*/  IMAD.X R31, R8, 0x1, R13, P1 ;  /* 0x00000001081f7824 */ /* 0x000fe400008e060d */
[----:B------:R-:W-:Y:S01]  /*0e50*/  LOP3.LUT P3, RZ, R9, 0x8, RZ, 0xc0, !PT ;  /* 0x0000000809ff7812 */ /* 0x000fe2000786c0ff */
[----:B------:R-:W-:Y:S01]  /*0e60*/  LDGSTS.E.LTC128B.64 [R39+0x3000], desc[UR16][R4.64], P6 ;  /* 0x0300000004277fae */ /* 0x000fe2000b1a1610 */
[----:B------:R-:W-:Y:S02]  /*0e70*/  IMAD.SHL.U32 R9, R7, 0x2, RZ ;  /* 0x0000000207097824 */ /* 0x000fe400078e00ff */
[----:B------:R-:W-:-:S03]  /*0e80*/  IMAD.SHL.U32 R6, R47, 0x8, RZ ;  /* 0x000000082f067824 */ /* 0x000fc600078e00ff */
[----:B------:R2:W-:Y:S01]  /*0e90*/  LDGSTS.E.LTC128B.64 [R39+0x3080], desc[UR16][R4.64+0x80], P0 ;  /* 0x0308008004277fae */ /* 0x0005e200081a1610 */
[C---:B------:R-:W-:Y:S02]  /*0ea0*/  LEA R28, P0, R10.reuse, UR22, 0x3 ;  /* 0x000000160a1c7c11 */ /* 0x040fe4000f8018ff */
[----:B------:R-:W-:Y:S02]  /*0eb0*/  LOP3.LUT P6, RZ, R9, 0x8, RZ, 0xc0, !PT ;  /* 0x0000000809ff7812 */ /* 0x000fe400078cc0ff */
[----:B------:R-:W-:Y:S02]  /*0ec0*/  CS2R R8, SRZ ;  /* 0x0000000000087805 */ /* 0x000fe4000001ff00 */
[----:B------:R-:W-:Y:S01]  /*0ed0*/  LEA.HI.X R3, R10, UR23, R3, 0x3, P0 ;  /* 0x000000170a037c11 */ /* 0x000fe200080f1c03 */
[----:B------:R-:W-:Y:S01]  /*0ee0*/  USHF.R.S32.HI UR23, URZ, 0x1f, UR24 ;  /* 0x0000001fff177899 */ /* 0x000fe20008011418 */
[----:B------:R-:W-:Y:S02]  /*0ef0*/  LOP3.LUT P0, RZ, R7, 0x8, RZ, 0xc0, !PT ;  /* 0x0000000807ff7812 */ /* 0x000fe4000780c0ff */
[----:B------:R-:W-:Y:S01]  /*0f00*/  CS2R R10, SRZ ;  /* 0x00000000000a7805 */ /* 0x000fe2000001ff00 */
[----:B------:R-:W-:-:S04]  /*0f10*/  ULEA.HI UR23, UR23, UR24, URZ, 0x2 ;  /* 0x0000001817177291 */ /* 0x000fc8000f8f10ff */
[----:B------:R-:W-:Y:S02]  /*0f20*/  ULOP3.LUT UR5, UR23, 0xfffc, URZ, 0xc0, !UPT ;  /* 0x0000fffc17057892 */ /* 0x000fe4000f8ec0ff */
[----:B------:R-:W-:Y:S01]  /*0f30*/  USHF.R.S32.HI UR23, URZ, 0x2, UR23 ;  /* 0x00000002ff177899 */ /* 0x000fe20008011417 */
[----:B-1----:R-:W-:Y:S01]  /*0f40*/  CS2R R12, SRZ ;  /* 0x00000000000c7805 */ /* 0x002fe2000001ff00 */
[----:B------:R-:W-:Y:S01]  /*0f50*/  UIADD3 UR5, UPT, UPT, UR24, -UR5, URZ ;  /* 0x8000000518057290 */ /* 0x000fe2000fffe0ff */
[----:B--2---:R-:W-:-:S04]  /*0f60*/  IADD3 R4, P1, PT, R4, UR6, RZ ;  /* 0x0000000604047c10 */ /* 0x004fc8000ff3e0ff */
[----:B------:R-:W-:Y:S02]  /*0f70*/  IADD3.X R5, PT, PT, R5, UR7, RZ, P1, !PT ;  /* 0x0000000705057c10 */ /* 0x000fe40008ffe4ff */
[----:B------:R-:W-:-:S03]  /*0f80*/  IADD3 R28, P1, PT, R28, R4, RZ ;  /* 0x000000041c1c7210 */ /* 0x000fc60007f3e0ff */
[----:B------:R-:W-:Y:S01]  /*0f90*/  LDGSTS.E.LTC128B.64 [R39+0x3800], desc[UR16][R4.64], P6 ;  /* 0x0380000004277fae */ /* 0x000fe2000b1a1610 */
[----:B------:R-:W-:Y:S01]  /*0fa0*/  LOP3.LUT P6, RZ, R6, 0x8, RZ, 0xc0, !PT ;  /* 0x0000000806ff7812 */ /* 0x000fe200078cc0ff */
[----:B------:R-:W-:Y:S01]  /*0fb0*/  IMAD.X R29, R3, 0x1, R5, P1 ;  /* 0x00000001031d7824 */ /* 0x000fe200008e0605 */
[----:B------:R-:W-:Y:S01]  /*0fc0*/  LOP3.LUT P1, RZ, R46, 0x8, RZ, 0xc0, !PT ;  /* 0x000000082eff7812 */ /* 0x000fe2000782c0ff */
[----:B------:R1:W-:Y:S01]  /*0fd0*/  LDGSTS.E.LTC128B.64 [R39+0x3880], desc[UR16][R4.64+0x80], P0 ;  /* 0x0388008004277fae */ /* 0x0003e200081a1610 */
[----:B------:R-:W-:-:S03]  /*0fe0*/  CS2R R6, SRZ ;  /* 0x0000000000067805 */ /* 0x000fc6000001ff00 */
[----:B------:R-:W0:Y:S04]  /*0ff0*/  LDGDEPBAR ;  /* 0x00000000000079af */ /* 0x000e280000000000 */
[----:B------:R-:W-:Y:S01]  /*1000*/  LDGSTS.E.LTC128B.64 [R39+0x1000], desc[UR16][R30.64], P4 ;  /* 0x010000001e277fae */ /* 0x000fe2000a1a1610 */
[----:B------:R-:W-:-:S03]  /*1010*/  LOP3.LUT P4, RZ, R2, 0x8, RZ, 0xc0, !PT ;  /* 0x0000000802ff7812 */ /* 0x000fc6000788c0ff */
[----:B------:R-:W-:Y:S01]  /*1020*/  LDGSTS.E.LTC128B.64 [R39+0x1080], desc[UR16][R30.64+0x80], P3 ;  /* 0x010800801e277fae */ /* 0x000fe200099a1610 */
[----:B------:R-:W-:Y:S02]  /*1030*/  LOP3.LUT P3, RZ, R47, 0x8, RZ, 0xc0, !PT ;  /* 0x000000082fff7812 */ /* 0x000fe4000786c0ff */
[----:B-1----:R-:W-:-:S04]  /*1040*/  IADD3 R4, P0, PT, R30, UR8, RZ ;  /* 0x000000081e047c10 */ /* 0x002fc8000ff1e0ff */
[----:B------:R-:W-:Y:S02]  /*1050*/  IADD3.X R5, PT, PT, R31, UR9, RZ, P0, !PT ;  /* 0x000000091f057c10 */ /* 0x000fe400087fe4ff */
[----:B------:R-:W-:Y:S01]  /*1060*/  IADD3 R2, P0, PT, R28, UR6, RZ ;  /* 0x000000061c027c10 */ /* 0x000fe2000ff1e0ff */
[----:B------:R-:W-:Y:S02]  /*1070*/  ULOP3.LUT UR6, UR5, 0x80, URZ, 0xc0, !UPT ;  /* 0x0000008005067892 */ /* 0x000fe4000f8ec0ff */
[----:B------:R-:W-:Y:S01]  /*1080*/  LDGSTS.E.LTC128B.64 [R39+0x1800], desc[UR16][R4.64], P2 ;  /* 0x0180000004277fae */ /* 0x000fe200091a1610 */
[----:B------:R-:W-:Y:S01]  /*1090*/  IADD3.X R3, PT, PT, R29, UR7, RZ, P0, !PT ;  /* 0x000000071d037c10 */ /* 0x000fe200087fe4ff */
[----:B------:R-:W-:Y:S01]  /*10a0*/  ULEA.HI UR6, UR6, UR5, URZ, 0x19 ;  /* 0x0000000506067291 */ /* 0x000fe2000f8fc8ff */
[----:B------:R-:W-:Y:S01]  /*10b0*/  ISETP.GE.AND P0, PT, R0, 0x10, PT ;  /* 0x000000100000780c */ /* 0x000fe20003f06270 */
[----:B------:R1:W-:Y:S02]  /*10c0*/  LDGSTS.E.LTC128B.64 [R39+0x1880], desc[UR16][R4.64+0x80], P1 ;  /* 0x0188008004277fae */ /* 0x0003e400089a1610 */
[----:B------:R-:W-:-:S02]  /*10d0*/  ULOP3.LUT UR7, UR6, 0xfffe, URZ, 0xc0, !UPT ;  /* 0x0000fffe06077892 */ /* 0x000fc4000f8ec0ff */
[----:B------:R2:W-:Y:S01]  /*10e0*/  LDGSTS.E.LTC128B.64 [R39+0x4000], desc[UR16][R28.64], P6 ;  /* 0x040000001c277fae */ /* 0x0005e2000b1a1610 */
[----:B------:R-:W-:Y:S02]  /*10f0*/  UPRMT UR6, UR6, 0x8880, URZ ;  /* 0x0000888006067896 */ /* 0x000fe400080000ff */
[----:B------:R-:W-:Y:S01]  /*1100*/  UIADD3 UR7, UPT, UPT, URZ, -UR7, URZ ;  /* 0x80000007ff077290 */ /* 0x000fe2000fffe0ff */
[----:B------:R2:W-:Y:S01]  /*1110*/  LDGSTS.E.LTC128B.64 [R39+0x4080], desc[UR16][R28.64+0x80], P5 ;  /* 0x040800801c277fae */ /* 0x0005e2000a9a1610 */
[----:B------:R-:W-:Y:S02]  /*1120*/  USHF.R.S32.HI UR6, URZ, 0x1, UR6 ;  /* 0x00000001ff067899 */ /* 0x000fe40008011406 */
[----:B------:R-:W-:Y:S01]  /*1130*/  UPRMT UR7, UR7, 0x7710, URZ ;  /* 0x0000771007077896 */ /* 0x000fe200080000ff */
[----:B------:R2:W-:Y:S01]  /*1140*/  LDGSTS.E.LTC128B.64 [R39+0x4800], desc[UR16][R2.64], P4 ;  /* 0x0480000002277fae */ /* 0x0005e2000a1a1610 */
[----:B------:R-:W-:Y:S02]  /*1150*/  UPRMT UR18, UR6, 0x9910, URZ ;  /* 0x0000991006127896 */ /* 0x000fe400080000ff */
[----:B------:R-:W-:Y:S01]  /*1160*/  UIADD3 UR7, UPT, UPT, UR5, UR7, URZ ;  /* 0x0000000705077290 */ /* 0x000fe2000fffe0ff */
[----:B------:R2:W-:Y:S03]  /*1170*/  LDGSTS.E.LTC128B.64 [R39+0x4880], desc[UR16][R2.64+0x80], P3 ;  /* 0x0488008002277fae */ /* 0x0005e600099a1610 */
[----:B------:R-:W-:Y:S01]  /*1180*/  UPRMT UR5, UR7, 0x8880, URZ ;  /* 0x0000888007057896 */ /* 0x000fe200080000ff */
[----:B------:R-:W0:Y:S01]  /*1190*/  LDGDEPBAR ;  /* 0x00000000000079af */ /* 0x000e220000000000 */
[----:B------:R-:W-:-:S02]  /*11a0*/  ULOP3.LUT UR19, UR7, 0xffff, URZ, 0xc0, !UPT ;  /* 0x0000ffff07137892 */ /* 0x000fc4000f8ec0ff */
[----:B------:R-:W-:Y:S02]  /*11b0*/  USHF.L.U32 UR7, UR23, 0xc, URZ ;  /* 0x0000000c17077899 */ /* 0x000fe400080006ff */
[----:B------:R-:W-:Y:S02]  /*11c0*/  UPRMT UR19, UR19, 0x8880, URZ ;  /* 0x0000888013137896 */ /* 0x000fe400080000ff */
[----:B------:R-:W-:Y:S01]  /*11d0*/  ULEA UR6, UR18, UR7, 0x7 ;  /* 0x0000000712067291 */ /* 0x000fe2000f8e38ff */
[----:B-1----:R-:W-:Y:S01]  /*11e0*/  CS2R R4, SRZ ;  /* 0x0000000000047805 */ /* 0x002fe2000001ff00 */
[----:B------:R-:W-:Y:S01]  /*11f0*/  ULEA UR5, UR5, UR7, 0x7 ;  /* 0x0000000705057291 */ /* 0x000fe2000f8e38ff */
[----:B------:R-:W-:-:S04]  /*1200*/  DEPBAR.LE SB0, 0x1 ;  /* 0x000080400000791a */ /* 0x000fc80000000000 */
[----:B------:R-:W-:Y:S06]  /*1210*/  BAR.SYNC.DEFER_BLOCKING 0x0 ;  /* 0x0000000000007b1d */ /* 0x000fec0000010000 */
[----:B------:R-:W-:Y:S05]  /*1220*/  @!P0 BRA `(.L_x_3) ;  /* 0x0000000400f48947 */ /* 0x000fea0003800000 */
[----:B--2---:R-:W-:Y:S01]  /*1230*/  LOP3.LUT R2, R38, 0x1f, RZ, 0xc0, !PT ;  /* 0x0000001f26027812 */ /* 0x004fe200078ec0ff */
[----:B------:R-:W1:Y:S01]  /*1240*/  LDC.64 R36, c[0x0][0x3b0] ;  /* 0x0000ec00ff247b82 */ /* 0x000e620000000a00 */
[----:B------:R-:W-:Y:S01]  /*1250*/  ISETP.NE.AND P0, PT, R48, RZ, PT ;  /* 0x000000ff3000720c */ /* 0x000fe20003f05270 */
[----:B------:R-:W-:Y:S01]  /*1260*/  IMAD.MOV.U32 R43, RZ, RZ, R30 ;  /* 0x000000ffff2b7224 */ /* 0x000fe200078e001e */
[----:B------:R-:W-:Y:S01]  /*1270*/  SHF.R.U32.HI R2, RZ, 0x3, R2 ;  /* 0x00000003ff027819 */ /* 0x000fe20000011602 */
[----:B------:R-:W-:Y:S01]  /*1280*/  IMAD.MOV.U32 R42, RZ, RZ, R31 ;  /* 0x000000ffff2a7224 */ /* 0x000fe200078e001f */
[----:B------:R-:W-:Y:S01]  /*1290*/  CS2R R14, SRZ ;  /* 0x00000000000e7805 */ /* 0x000fe2000001ff00 */
[----:B------:R-:W-:Y:S01]  /*12a0*/  IMAD.MOV.U32 R45, RZ, RZ, R28 ;  /* 0x000000ffff2d7224 */ /* 0x000fe200078e001c */
[----:B------:R-:W-:Y:S01]  /*12b0*/  LOP3.LUT R0, R2, 0x7, R38, 0x78, !PT ;  /* 0x0000000702007812 */ /* 0x000fe200078e7826 */
[----:B------:R-:W-:Y:S01]  /*12c0*/  IMAD.MOV.U32 R44, RZ, RZ, R29 ;  /* 0x000000ffff2c7224 */ /* 0x000fe200078e001d */
[----:B------:R-:W-:Y:S01]  /*12d0*/  SEL R47, R47, RZ, P0 ;  /* 0x000000ff2f2f7207 */ /* 0x000fe20000000000 */
[----:B------:R-:W2:Y:S01]  /*12e0*/  LDCU.64 UR8, c[0x0][0x3a8] ;  /* 0x00007500ff0877ac */ /* 0x000ea20008000a00 */
[----:B------:R-:W-:Y:S01]  /*12f0*/  SEL R46, R46, RZ, P0 ;  /* 0x000000ff2e2e7207 */ /* 0x000fe20000000000 */
[----:B------:R-:W-:-:S02]  /*1300*/  IMAD R0, R2, 0x10, R0 ;  /* 0x0000001002007824 */ /* 0x000fc400078e0200 */
[----:B------:R-:W3:Y:S01]  /*1310*/  LDC.64 R2, c[0x0][0x3d0] ;  /* 0x0000f400ff027b82 */ /* 0x000ee20000000a00 */
[----:B------:R-:W-:Y:S01]  /*1320*/  UMOV UR24, 0x2 ;  /* 0x0000000200187882 */ /* 0x000fe20000000000 */
[----:B------:R-:W-:Y:S01]  /*1330*/  UMOV UR27, URZ ;  /* 0x000000ff001b7c82 */ /* 0x000fe20008000000 */
[----:B------:R-:W-:Y:S01]  /*1340*/  LEA R0, R0, UR4, 0x4 ;  /* 0x0000000400007c11 */ /* 0x000fe2000f8e20ff */
[----:B------:R-:W-:Y:S01]  /*1350*/  UMOV UR4, UR6 ;  /* 0x0000000600047c82 */ /* 0x000fe20008000000 */
[----:B------:R-:W1:Y:S03]  /*1360*/  LDCU.64 UR6, c[0x0][0x3c8] ;  /* 0x00007900ff0677ac */ /* 0x000e660008000a00 */
[----:B------:R1:W1:Y:S01]  /*1370*/  LDS.128 R24, [R0+UR4+0x3000] ;  /* 0x0030000400187984 */ /* 0x0002620008000c00 */
[----:B------:R-:W-:Y:S01]  /*1380*/  UMOV UR26, 0x2000 ;  /* 0x00002000001a7882 */ /* 0x000fe20000000000 */
[----:B------:R-:W-:Y:S01]  /*1390*/  UMOV UR25, 0x2000 ;  /* 0x0000200000197882 */ /* 0x000fe20000000000 */
[----:B------:R-:W-:Y:S01]  /*13a0*/  UMOV UR11, 0xffffe000 ;  /* 0xffffe000000b7882 */ /* 0x000fe20000000000 */
[----:B------:R1:W1:Y:S04]  /*13b0*/  LDS.128 R20, [R0+UR5] ;  /* 0x0000000500147984 */ /* 0x0002680008000c00 */
.L_x_4:
[C---:B-12--5:R-:W5:Y:S01]  /*13c0*/  DMMA.8x8x4 R4, R20.reuse, R24, R4 ;  /* 0x000000181404723f */ /* 0x066f620000000004 */
[----:B------:R-:W-:Y:S01]  /*13d0*/  LDS.128 R28, [R0+UR5+0x400] ;  /* 0x00040005001c7984 */ /* 0x000fe20008000c00 */
[----:B------:R-:W-:Y:S02]  /*13e0*/  UIADD3 UR27, UPT, UPT, UR27, 0x1, URZ ;  /* 0x000000011b1b7890 */ /* 0x000fe4000fffe0ff */
[----:B---3--:R-:W-:Y:S01]  /*13f0*/  IADD3 R45, P1, P0, R45, UR6, R2 ;  /* 0x000000062d2d7c10 */ /* 0x008fe2000f83e002 */
[----:B------:R-:W-:Y:S01]  /*1400*/  VIADD R50, R39, UR26 ;  /* 0x0000001a27327c36 */ /* 0x000fe20008000000 */
[----:B--2---:R-:W-:Y:S01]  /*1410*/  IADD3 R43, P3, P2, R43, UR8, R36 ;  /* 0x000000082b2b7c10 */ /* 0x004fe2000fa7e024 */
[----:B------:R-:W-:Y:S01]  /*1420*/  VIADD R41, R0, UR5 ;  /* 0x0000000500297c36 */ /* 0x000fe20008000000 */
[----:B------:R-:W-:Y:S01]  /*1430*/  IADD3.X R44, PT, PT, R44, UR7, R3, P1, P0 ;  /* 0x000000072c2c7c10 */ /* 0x000fe20008fe0403 */
[----:B------:R-:W1:Y:S01]  /*1440*/  LDS.128 R32, [R0+UR4+0x3400] ;  /* 0x0034000400207984 */ /* 0x000e620008000c00 */
[----:B------:R-:W-:Y:S01]  /*1450*/  LOP3.LUT P1, RZ, R46, 0x1, RZ, 0xc0, !PT ;  /* 0x000000012eff7812 */ /* 0x000fe2000782c0ff */
[----:B------:R-:W-:Y:S01]  /*1460*/  VIADD R49, R39, UR25 ;  /* 0x0000001927317c36 */ /* 0x000fe20008000000 */
[----:B------:R-:W-:Y:S01]  /*1470*/  LOP3.LUT P0, RZ, R47, 0x1, RZ, 0xc0, !PT ;  /* 0x000000012fff7812 */ /* 0x000fe2000780c0ff */
[----:B------:R-:W-:Y:S01]  /*1480*/  VIADD R40, R0, UR4 ;  /* 0x0000000400287c36 */ /* 0x000fe20008000000 */
[----:B------:R-:W-:Y:S01]  /*1490*/  IADD3.X R42, PT, PT, R42, UR9, R37, P3, P2 ;  /* 0x000000092a2a7c10 */ /* 0x000fe20009fe4425 */
[----:B------:R-:W-:Y:S01]  /*14a0*/  UISETP.NE.AND UP0, UPT, UR27, 0x3, UPT ;  /* 0x000000031b00788c */ /* 0x000fe2000bf05270 */
[-C--:B------:R2:W5:Y:S01]  /*14b0*/  DMMA.8x8x4 R8, R20, R26.reuse, R8 ;  /* 0x0000001a1408723f */ /* 0x0805620000000008 */
[----:B------:R-:W-:Y:S02]  /*14c0*/  UIADD3 UR24, UPT, UPT, UR24, 0x1, URZ ;  /* 0x0000000118187890 */ /* 0x000fe4000fffe0ff */
[----:B------:R-:W-:Y:S01]  /*14d0*/  USEL UR10, UR11, 0x1000, !UP0 ;  /* 0x000010000b0a7887 */ /* 0x000fe2000c000000 */
[----:B------:R-:W-:Y:S01]  /*14e0*/  SHF.R.U32.HI R52, RZ, 0x2, R46 ;  /* 0x00000002ff347819 */ /* 0x000fe2000001162e */
[----:B------:R-:W-:Y:S01]  /*14f0*/  USEL UR27, UR27, URZ, UP0 ;  /* 0x000000ff1b1b7287 */ /* 0x000fe20008000000 */
[----:B------:R-:W-:Y:S01]  /*1500*/  SHF.R.U32.HI R51, RZ, 0x2, R47 ;  /* 0x00000002ff337819 */ /* 0x000fe2000001162f */
[----:B--2---:R-:W-:Y:S01]  /*1510*/  @P1 IMAD.MOV.U32 R20, RZ, RZ, R43 ;  /* 0x000000ffff141224 */ /* 0x004fe200078e002b */
[----:B------:R-:W-:Y:S01]  /*1520*/  UISETP.NE.AND UP0, UPT, UR24, 0x3, UPT ;  /* 0x000000031800788c */ /* 0x000fe2000bf05270 */
[----:B------:R-:W-:Y:S03]  /*1530*/  @P1 IMAD.MOV.U32 R21, RZ, RZ, R42 ;  /* 0x000000ffff151224 */ /* 0x000fe600078e002a */
[----:B------:R-:W-:Y:S02]  /*1540*/  USEL UR22, UR11, 0x1000, !UP0 ;  /* 0x000010000b167887 */ /* 0x000fe4000c000000 */
[----:B------:R-:W-:Y:S01]  /*1550*/  @!PT LDS RZ, [RZ] ;  /* 0x00000000fffff984 */ /* 0x000fe20000000800 */
[----:B------:R-:W-:Y:S01]  /*1560*/  @!PT LDS RZ, [RZ] ;  /* 0x00000000fffff984 */ /* 0x000fe20000000800 */
[----:B------:R-:W-:Y:S01]  /*1570*/  @!PT LDS RZ, [RZ] ;  /* 0x00000000fffff984 */ /* 0x000fe20000000800 */
[----:B------:R2:W-:Y:S01]  /*1580*/  @P1 LDGSTS.E.LTC128B.64 [R50], desc[UR16][R20.64] ;  /* 0x0000000014321fae */ /* 0x0005e2000b9a1610 */
[----:B------:R-:W-:Y:S01]  /*1590*/  IADD3 R56, P1, PT, R43, UR8, RZ ;  /* 0x000000082b387c10 */ /* 0x000fe2000ff3e0ff */
[C---:B------:R-:W5:Y:S01]  /*15a0*/  DMMA.8x8x4 R12, R22.reuse, R26, R12 ;  /* 0x0000001a160c723f */ /* 0x040f62000000000c */
[----:B------:R-:W-:Y:S02]  /*15b0*/  USEL UR24, UR24, URZ, UP0 ;  /* 0x000000ff18187287 */ /* 0x000fe40008000000 */
[----:B------:R-:W-:Y:S01]  /*15c0*/  UIADD3 UR25, UPT, UPT, UR22, UR25, URZ ;  /* 0x0000001916197290 */ /* 0x000fe2000fffe0ff */
[----:B------:R-:W-:Y:S01]  /*15d0*/  IADD3.X R57, PT, PT, R42, UR9, RZ, P1, !PT ;  /* 0x000000092a397c10 */ /* 0x000fe20008ffe4ff */
[----:B------:R-:W-:Y:S11]  /*15e0*/  UIADD3 UR26, UPT, UPT, UR22, UR26, URZ ;  /* 0x0000001a161a7290 */ /* 0x000ff6000fffe0ff */
[----:B------:R3:W5:Y:S04]  /*15f0*/  DMMA.8x8x4 R16, R22, R24, R16 ;  /* 0x000000181610723f */ /* 0x0007680000000010 */
[----:B--2---:R-:W-:Y:S02]  /*1600*/  @P0 IMAD.MOV.U32 R20, RZ, RZ, R45 ;  /* 0x000000ffff140224 */ /* 0x004fe400078e002d */
[----:B------:R-:W-:-:S10]  /*1610*/  @P0 IMAD.MOV.U32 R21, RZ, RZ, R44 ;  /* 0x000000ffff150224 */ /* 0x000fd400078e002c */
[C---:B-1---5:R-:W5:Y:S01]  /*1620*/  DMMA.8x8x4 R4, R28.reuse, R32, R4 ;  /* 0x000000201c04723f */ /* 0x062f620000000004 */
[----:B---3--:R3:W-:Y:S03]  /*1630*/  @P0 LDGSTS.E.LTC128B.64 [R49+0x3000], desc[UR16][R20.64] ;  /* 0x0300000014310fae */ /* 0x0087e6000b9a1610 */
[----:B------:R-:W-:Y:S04]  /*1640*/  IADD3 R54, P0, PT, R45, UR6, RZ ;  /* 0x000000062d367c10 */ /* 0x000fe8000ff1e0ff */
[----:B------:R-:W-:Y:S01]  /*1650*/  IADD3.X R55, PT, PT, R44, UR7, RZ, P0, !PT ;  /* 0x000000072c377c10 */ /* 0x000fe200087fe4ff */
[----:B------:R-:W-:Y:S07]  /*1660*/  LDS.128 R24, [R0+UR4+0x3800] ;  /* 0x0038000400187984 */ /* 0x000fee0008000c00 */
[-C--:B------:R1:W5:Y:S04]  /*1670*/  DMMA.8x8x4 R8, R28, R34.reuse, R8 ;  /* 0x000000221c08723f */ /* 0x0803680000000008 */
[----:B-1----:R-:W-:Y:S02]  /*1680*/  SHF.R.U32.HI R29, RZ, 0x1, R46 ;  /* 0x00000001ff1d7819 */ /* 0x002fe4000001162e */
[----:B------:R-:W-:Y:S02]  /*1690*/  SHF.R.U32.HI R28, RZ, 0x1, R47 ;  /* 0x00000001ff1c7819 */ /* 0x000fe4000001162f */
[----:B------:R-:W-:Y:S02]  /*16a0*/  LOP3.LUT P3, RZ, R29, 0x1, RZ, 0xc0, !PT ;  /* 0x000000011dff7812 */ /* 0x000fe4000786c0ff */
[----:B------:R-:W-:Y:S01]  /*16b0*/  LOP3.LUT P2, RZ, R28, 0x1, RZ, 0xc0, !PT ;  /* 0x000000011cff7812 */ /* 0x000fe2000784c0ff */
[----:B---3--:R-:W1:Y:S05]  /*16c0*/  LDS.128 R20, [R0+UR5+0x800] ;  /* 0x0008000500147984 */ /* 0x008e6a0008000c00 */
[C---:B------:R-:W5:Y:S05]  /*16d0*/  DMMA.8x8x4 R12, R30.reuse, R34, R12 ;  /* 0x000000221e0c723f */ /* 0x040f6a000000000c */
[----:B------:R-:W-:Y:S02]  /*16e0*/  @P3 IMAD.MOV.U32 R28, RZ, RZ, R43 ;  /* 0x000000ffff1c3224 */ /* 0x000fe400078e002b */
[----:B------:R-:W-:Y:S05]  /*16f0*/  @P3 IMAD.MOV.U32 R29, RZ, RZ, R42 ;  /* 0x000000ffff1d3224 */ /* 0x000fea00078e002a */
[----:B------:R-:W-:Y:S01]  /*1700*/  @!PT LDS RZ, [RZ] ;  /* 0x00000000fffff984 */ /* 0x000fe20000000800 */
[----:B------:R-:W-:Y:S01]  /*1710*/  @!PT LDS RZ, [RZ] ;  /* 0x00000000fffff984 */ /* 0x000fe20000000800 */
[----:B------:R-:W-:Y:S01]  /*1720*/  @!PT LDS RZ, [RZ] ;  /* 0x00000000fffff984 */ /* 0x000fe20000000800 */
[----:B------:R2:W-:Y:S01]  /*1730*/  @P3 LDGSTS.E.LTC128B.64 [R50+0x80], desc[UR16][R28.64+0x80] ;  /* 0x000800801c323fae */ /* 0x0005e2000b9a1610 */
[----:B------:R-:W-:Y:S03]  /*1740*/  LOP3.LUT P3, RZ, R52, 0x1, RZ, 0xc0, !PT ;  /* 0x0000000134ff7812 */ /* 0x000fe6000786c0ff */
[----:B------:R3:W5:Y:S11]  /*1750*/  DMMA.8x8x4 R16, R30, R32, R16 ;  /* 0x000000201e10723f */ /* 0x0007760000000010 */
[----:B------:R-:W-:-:S05]  /*1760*/  @!UPT UIADD3 URZ, UPT, UPT, URZ, URZ, URZ ;  /* 0x000000fffffff290 */ /* 0x000fca000fffe0ff */
[C---:B-1---5:R-:W5:Y:S04]  /*1770*/  DMMA.8x8x4 R4, R20.reuse, R24, R4 ;  /* 0x000000181404723f */ /* 0x062f680000000004 */
[----:B--2---:R-:W-:Y:S02]  /*1780*/  @P2 IMAD.MOV.U32 R28, RZ, RZ, R45 ;  /* 0x000000ffff1c2224 */ /* 0x004fe400078e002d */
[----:B------:R-:W-:Y:S05]  /*1790*/  @P2 IMAD.MOV.U32 R29, RZ, RZ, R44 ;  /* 0x000000ffff1d2224 */ /* 0x000fea00078e002c */
[----:B---3--:R3:W-:Y:S01]  /*17a0*/  @P2 LDGSTS.E.LTC128B.64 [R49+0x3080], desc[UR16][R28.64+0x80] ;  /* 0x030800801c312fae */ /* 0x0087e2000b9a1610 */
[----:B------:R-:W-:Y:S04]  /*17b0*/  LOP3.LUT P2, RZ, R51, 0x1, RZ, 0xc0, !PT ;  /* 0x0000000133ff7812 */ /* 0x000fe8000784c0ff */
[-C--:B------:R1:W5:Y:S01]  /*17c0*/  DMMA.8x8x4 R8, R20, R26.reuse, R8 ;  /* 0x0000001a1408723f */ /* 0x0803620000000008 */
[----:B------:R-:W-:Y:S01]  /*17d0*/  LDS.128 R32, [R0+UR4+0x3c00] ;  /* 0x003c000400207984 */ /* 0x000fe20008000c00 */
[----:B------:R-:W-:Y:S02]  /*17e0*/  UIADD3 UR4, UPT, UPT, UR10, UR4, URZ ;  /* 0x000000040a047290 */ /* 0x000fe4000fffe0ff */
[----:B-1----:R-:W-:Y:S02]  /*17f0*/  SHF.R.U32.HI R21, RZ, 0x3, R46 ;  /* 0x00000003ff157819 */ /* 0x002fe4000001162e */
[----:B------:R-:W-:Y:S02]  /*1800*/  SHF.R.U32.HI R20, RZ, 0x3, R47 ;  /* 0x00000003ff147819 */ /* 0x000fe4000001162f */
[----:B------:R-:W-:Y:S02]  /*1810*/  LOP3.LUT P1, RZ, R21, 0x1, RZ, 0xc0, !PT ;  /* 0x0000000115ff7812 */ /* 0x000fe4000782c0ff */
[----:B------:R-:W-:Y:S06]  /*1820*/  LOP3.LUT P0, RZ, R20, 0x1, RZ, 0xc0, !PT ;  /* 0x0000000114ff7812 */ /* 0x000fec000780c0ff */
[C---:B------:R-:W5:Y:S01]  /*1830*/  DMMA.8x8x4 R12, R22.reuse, R26, R12 ;  /* 0x0000001a160c723f */ /* 0x040f62000000000c */
[----:B---3--:R-:W1:Y:S01]  /*1840*/  LDS.128 R28, [R0+UR5+0xc00] ;  /* 0x000c0005001c7984 */ /* 0x008e620008000c00 */
[----:B------:R-:W-:Y:S07]  /*1850*/  UIADD3 UR5, UPT, UPT, UR10, UR5, URZ ;  /* 0x000000050a057290 */ /* 0x000fee000fffe0ff */
[----:B------:R-:W-:Y:S01]  /*1860*/  @!PT LDS RZ, [RZ] ;  /* 0x00000000fffff984 */ /* 0x000fe20000000800 */
[----:B------:R-:W-:Y:S01]  /*1870*/  @!PT LDS RZ, [RZ] ;  /* 0x00000000fffff984 */ /* 0x000fe20000000800 */
[----:B------:R-:W-:Y:S01]  /*1880*/  @!PT LDS RZ, [RZ] ;  /* 0x00000000fffff984 */ /* 0x000fe20000000800 */
[----:B------:R-:W-:Y:S07]  /*1890*/  @P3 LDGSTS.E.LTC128B.64 [R50+0x800], desc[UR16][R56.64] ;  /* 0x0080000038323fae */ /* 0x000fee000b9a1610 */
[----:B------:R2:W5:Y:S01]  /*18a0*/  DMMA.8x8x4 R16, R22, R24, R16 ;  /* 0x000000181610723f */ /* 0x0005620000000010 */
[----:B------:R-:W-:Y:S06]  /*18b0*/  @P2 LDGSTS.E.LTC128B.64 [R49+0x3800], desc[UR16][R54.64] ;  /* 0x0380000036312fae */ /* 0x000fec000b9a1610 */
[----:B------:R-:W-:Y:S06]  /*18c0*/  @P1 LDGSTS.E.LTC128B.64 [R50+0x880], desc[UR16][R56.64+0x80] ;  /* 0x0088008038321fae */ /* 0x000fec000b9a1610 */
[----:B--2---:R2:W-:Y:S06]  /*18d0*/  @P0 LDGSTS.E.LTC128B.64 [R49+0x3880], desc[UR16][R54.64+0x80] ;  /* 0x0388008036310fae */ /* 0x0045ec000b9a1610 */
[----:B------:R-:W0:-:S01]  /*18e0*/  LDGDEPBAR ;  /* 0x00000000000079af */ /* 0x000e020000000000 */
[C---:B-1---5:R1:W5:Y:S04]  /*18f0*/  DMMA.8x8x4 R4, R28.reuse, R32, R4 ;  /* 0x000000201c04723f */ /* 0x0623680000000004 */
[----:B--2---:R-:W-:Y:S11]  /*1900*/  VIADD R49, R48, 0xffffffff ;  /* 0xffffffff30317836 */ /* 0x004ff60000000000 */
[----:B------:R-:W-:Y:S01]  /*1910*/  @!UPT UIADD3 URZ, UPT, UPT, URZ, URZ, URZ ;  /* 0x000000fffffff290 */ /* 0x000fe2000fffe0ff */
[-C--:B------:R1:W5:Y:S01]  /*1920*/  DMMA.8x8x4 R8, R28, R34.reuse, R8 ;  /* 0x000000221c08723f */ /* 0x0803620000000008 */
[----:B------:R-:W-:Y:S04]  /*1930*/  DEPBAR.LE SB0, 0x1 ;  /* 0x000080400000791a */ /* 0x000fe80000000000 */
[----:B------:R-:W-:Y:S01]  /*1940*/  BAR.SYNC.DEFER_BLOCKING 0x0 ;  /* 0x0000000000007b1d */ /* 0x000fe20000010000 */
[----:B------:R-:W-:Y:S04]  /*1950*/  ISETP.NE.AND P0, PT, R49, RZ, PT ;  /* 0x000000ff3100720c */ /* 0x000fe80003f05270 */
[----:B------:R-:W-:Y:S02]  /*1960*/  SEL R46, R46, RZ, P0 ;  /* 0x000000ff2e2e7207 */ /* 0x000fe40000000000 */
[----:B------:R-:W-:Y:S02]  /*1970*/  SEL R47, R47, RZ, P0 ;  /* 0x000000ff2f2f7207 */ /* 0x000fe40000000000 */
[----:B------:R-:W-:Y:S01]  /*1980*/  ISETP.GT.AND P0, PT, R48, -0x1, PT ;  /* 0xffffffff3000780c */ /* 0x000fe20003f04270 */
[----:B------:R-:W-:Y:S01]  /*1990*/  IMAD.MOV.U32 R48, RZ, RZ, R49 ;  /* 0x000000ffff307224 */ /* 0x000fe200078e0031 */
[C---:B------:R1:W5:Y:S01]  /*19a0*/  DMMA.8x8x4 R12, R30.reuse, R34, R12 ;  /* 0x000000221e0c723f */ /* 0x040362000000000c */
[----:B------:R1:W2:Y:S11]  /*19b0*/  LDS.128 R20, [R41+UR10] ;  /* 0x0000000a29147984 */ /* 0x0002b60008000c00 */
[----:B------:R-:W-:Y:S04]  /*19c0*/  @!UPT UIADD3 URZ, UPT, UPT, URZ, URZ, URZ ;  /* 0x000000fffffff290 */ /* 0x000fe8000fffe0ff */
[----:B------:R1:W5:Y:S01]  /*19d0*/  DMMA.8x8x4 R16, R30, R32, R16 ;  /* 0x000000201e10723f */ /* 0x0003620000000010 */
[----:B------:R1:W2:Y:S01]  /*19e0*/  LDS.128 R24, [R40+UR10+0x3000] ;  /* 0x0030000a28187984 */ /* 0x0002a20008000c00 */
[----:B------:R-:W-:Y:S10]  /*19f0*/  @P0 BRA `(.L_x_4) ;  /* 0xfffffff800700947 */ /* 0x000ff4000383ffff */
.L_x_3:
[----:B------:R-:W0:Y:S01]  /*1a00*/  LDGDEPBAR ;  /* 0x00000000000079af */ /* 0x000e220000000000 */
[----:B------:R-:W3:Y:S03]  /*1a10*/  LDCU.64 UR4, c[0x0][0x480] ;  /* 0x00009000ff0477ac */ /* 0x000ee60008000a00 */
[----:B------:R-:W0:Y:S01]  /*1a20*/  LDGDEPBAR ;  /* 0x00000000000079af */ /* 0x000e220000000000 */
[----:B---3--:R-:W-:-:S04]  /*1a30*/  UISETP.NE.U32.AND UP0, UPT, UR4, URZ, UPT ;  /* 0x000000ff0400728c */ /* 0x008fc8000bf05070 */
[----:B------:R-:W-:Y:S01]  /*1a40*/  UISETP.NE.AND.EX UP0, UPT, UR5, URZ, UPT, UP0 ;  /* 0x000000ff0500728c */ /* 0x000fe2000bf05300 */
[----:B------:R-:W-:-:S04]  /*1a50*/  DEPBAR.LE SB0, 0x0 ;  /* 0x000080000000791a */ /* 0x000fc80000000000 */
[----:B------:R-:W-:Y:S06]  /*1a60*/  BAR.SYNC.DEFER_BLOCKING 0x0 ;  /* 0x0000000000007b1d */ /* 0x000fec0000010000 */
[----:B------:R-:W-:Y:S05]  /*1a70*/  BRA.U !UP0, `(.L_x_5) ;  /* 0x00000001081c7547 */ /* 0x000fea000b800000 */
[----:B------:R-:W3:Y:S02]  /*1a80*/  LDC.64 R50, c[0x0][0x480] ;  /* 0x00012000ff327b82 */ /* 0x000ee40000000a00 */
[----:B---3--:R-:W3:Y:S02]  /*1a90*/  LDG.E.64 R50, desc[UR16][R50.64] ;  /* 0x0000001032327981 */ /* 0x008ee4000c1e1b00 */
[----:B---3--:R-:W-:-:S04]  /*1aa0*/  ISETP.NE.U32.AND P0, PT, R50, RZ, PT ;  /* 0x000000ff3200720c */ /* 0x008fc80003f05070 */
[----:B------:R-:W-:-:S13]  /*1ab0*/  ISETP.NE.AND.EX P0, PT, R51, RZ, PT, P0 ;  /* 0x000000ff3300720c */ /* 0x000fda0003f05300 */
[----:B------:R-:W-:Y:S05]  /*1ac0*/  @!P0 BRA `(.L_x_5) ;  /* 0x0000000000088947 */ /* 0x000fea0003800000 */
[----:B------:R-:W4:Y:S01]  /*1ad0*/  LD.E.64 R50, desc[UR16][R50.64] ;  /* 0x0000001032327980 */ /* 0x000f22000c101b00 */
[----:B------:R-:W-:Y:S05]  /*1ae0*/  BRA `(.L_x_6) ;  /* 0x00000000001c7947 */ /* 0x000fea0003800000 */
.L_x_5:
[----:B------:R-:W3:Y:S01]  /*1af0*/  LDCU.64 UR4, c[0x0][0x470] ;  /* 0x00008e00ff0477ac */ /* 0x000ee20008000a00 */
[----:B------:R-:W1:Y:S01]  /*1b00*/  LDC.64 R50, c[0x0][0x460] ;  /* 0x00011800ff327b82 */ /* 0x000e620000000a00 */
[----:B---3--:R-:W-:-:S04]  /*1b10*/  UISETP.NE.U32.AND UP0, UPT, UR4, URZ, UPT ;  /* 0x000000ff0400728c */ /* 0x008fc8000bf05070 */
[----:B------:R-:W-:-:S09]  /*1b20*/  UISETP.NE.AND.EX UP0, UPT, UR5, URZ, UPT, UP0 ;  /* 0x000000ff0500728c */ /* 0x000fd2000bf05300 */
[----:B------:R-:W-:Y:S05]  /*1b30*/  BRA.U !UP0, `(.L_x_6) ;  /* 0x0000000108087547 */ /* 0x000fea000b800000 */
[----:B-1----:R-:W1:Y:S02]  /*1b40*/  LDC.64 R50, c[0x0][0x470] ;  /* 0x00011c00ff327b82 */ /* 0x002e640000000a00 */
[----:B-1----:R-:W4:Y:S02]  /*1b50*/  LDG.E.64 R50, desc[UR16][R50.64] ;  /* 0x0000001032327981 */ /* 0x002f24000c1e1b00 */
.L_x_6:
[----:B------:R-:W3:Y:S02]  /*1b60*/  LDCU.64 UR4, c[0x0][0x488] ;  /* 0x00009100ff0477ac */ /* 0x000ee40008000a00 */
[----:B---3--:R-:W-:-:S04]  /*1b70*/  UISETP.NE.U32.AND UP0, UPT, UR4, URZ, UPT ;  /* 0x000000ff0400728c */ /* 0x008fc8000bf05070 */
[----:B------:R-:W-:-:S09]  /*1b80*/  UISETP.NE.AND.EX UP0, UPT, UR5, URZ, UPT, UP0 ;  /* 0x000000ff0500728c */ /* 0x000fd2000bf05300 */
        /* <DEDUP_REMOVED lines=8> */
.L_x_7:
[----:B------:R-:W3:Y:S01]  /*1c10*/  LDCU.64 UR4, c[0x0][0x478] ;  /* 0x00008f00ff0477ac */ /* 0x000ee20008000a00 */
[----:B------:R-:W1:Y:S01]  /*1c20*/  LDC.64 R48, c[0x0][0x468] ;  /* 0x00011a00ff307b82 */ /* 0x000e620000000a00 */
[----:B---3--:R-:W-:-:S04]  /*1c30*/  UISETP.NE.U32.AND UP0, UPT, UR4, URZ, UPT ;  /* 0x000000ff0400728c */ /* 0x008fc8000bf05070 */
[----:B------:R-:W-:-:S09]  /*1c40*/  UISETP.NE.AND.EX UP0, UPT, UR5, URZ, UPT, UP0 ;  /* 0x000000ff0500728c */ /* 0x000fd2000bf05300 */
[----:B------:R-:W-:Y:S05]  /*1c50*/  BRA.U !UP0, `(.L_x_8) ;  /* 0x0000000108087547 */ /* 0x000fea000b800000 */
[----:B-1----:R-:W1:Y:S02]  /*1c60*/  LDC.64 R48, c[0x0][0x478] ;  /* 0x00011e00ff307b82 */ /* 0x002e640000000a00 */
[----:B-1----:R-:W4:Y:S02]  /*1c70*/  LDG.E.64 R48, desc[UR16][R48.64] ;  /* 0x0000001030307981 */ /* 0x002f24000c1e1b00 */
.L_x_8:
[----:B------:R-:W3:Y:S01]  /*1c80*/  LDCU UR22, c[0x0][0x490] ;  /* 0x00009200ff1677ac */ /* 0x000ee20008000800 */
[----:B------:R-:W2:Y:S01]  /*1c90*/  LDCU UR6, c[0x0][0x38c] ;  /* 0x00007180ff0677ac */ /* 0x000ea20008000800 */
[----:B------:R-:W1:Y:S01]  /*1ca0*/  LDCU.64 UR4, c[0x0][0x4b0] ;  /* 0x00009600ff0477ac */ /* 0x000e620008000a00 */
[----:B------:R-:W1:Y:S01]  /*1cb0*/  LDCU.64 UR10, c[0x0][0x4e0] ;  /* 0x00009c00ff0a77ac */ /* 0x000e620008000a00 */
[----:B------:R-:W1:Y:S01]  /*1cc0*/  LDCU.64 UR8, c[0x0][0x4b8] ;  /* 0x00009700ff0877ac */ /* 0x000e620008000a00 */
[----:B---3--:R-:W-:Y:S02]  /*1cd0*/  UISETP.NE.AND UP0, UPT, UR22, URZ, UPT ;  /* 0x000000ff1600728c */ /* 0x008fe4000bf05270 */
[----:B--2---:R-:W-:Y:S01]  /*1ce0*/  UIMAD UR20, UR20, UR6, UR21 ;  /* 0x00000006141472a4 */ /* 0x004fe2000f8e0215 */
[----:B-1----:R-:W-:Y:S02]  /*1cf0*/  MOV R2, UR4 ;  /* 0x0000000400027c02 */ /* 0x002fe40008000f00 */
[----:B------:R-:W-:Y:S01]  /*1d00*/  MOV R3, UR5 ;  /* 0x0000000500037c02 */ /* 0x000fe20008000f00 */
[----:B------:R-:W-:-:S03]  /*1d10*/  UIMAD.WIDE UR20, UR20, 0x4, UR10 ;  /* 0x00000004141478a5 */ /* 0x000fc6000f8e020a */
[----:B------:R-:W-:Y:S09]  /*1d20*/  BRA.U UP0, `(.L_x_9) ;  /* 0x0000000100387547 */ /* 0x000ff2000b800000 */
[----:B------:R-:W1:Y:S01]  /*1d30*/  LDCU UR4, c[0x0][0x394] ;  /* 0x00007280ff0477ac */ /* 0x000e620008000800 */
[----:B------:R-:W-:Y:S01]  /*1d40*/  MOV R0, 0xffffffff ;  /* 0xffffffff00007802 */ /* 0x000fe20000000f00 */
[----:B-1----:R-:W-:-:S09]  /*1d50*/  UISETP.GE.AND UP0, UPT, UR4, 0x2, UPT ;  /* 0x000000020400788c */ /* 0x002fd2000bf06270 */
[----:B------:R-:W-:Y:S05]  /*1d60*/  BRA.U !UP0, `(.L_x_10) ;  /* 0x0000000108c07547 */ /* 0x000fea000b800000 */
[----:B------:R-:W-:Y:S01]  /*1d70*/  ISETP.NE.AND P0, PT, R38, RZ, PT ;  /* 0x000000ff2600720c */ /* 0x000fe20003f05270 */
[----:B------:R-:W-:Y:S02]  /*1d80*/  IMAD.MOV.U32 R0, RZ, RZ, -0x1 ;  /* 0xffffffffff007424 */ /* 0x000fe400078e00ff */
[----:B------:R-:W-:Y:S02]  /*1d90*/  IMAD.U32 R20, RZ, RZ, UR20 ;  /* 0x00000014ff147e24 */ /* 0x000fe4000f8e00ff */
[----:B------:R-:W-:-:S08]  /*1da0*/  IMAD.U32 R21, RZ, RZ, UR21 ;  /* 0x00000015ff157e24 */ /* 0x000fd0000f8e00ff */
[----:B------:R1:W2:Y:S04]  /*1db0*/  @!P0 LDG.E.STRONG.GPU R0, desc[UR16][R20.64] ;  /* 0x0000001014008981 */ /* 0x0002a8000c1ef900 */
[----:B--2---:R-:W-:Y:S01]  /*1dc0*/  @!P0 CCTL.IVALL ;  /* 0x00000000ff00898f */ /* 0x004fe20002000000 */
[----:B------:R-:W-:-:S04]  /*1dd0*/  ISETP.NE.AND P0, PT, RZ, UR12, PT ;  /* 0x0000000cff007c0c */ /* 0x000fc8000bf05270 */
[----:B----4-:R-:W-:Y:S02]  /*1de0*/  FSEL R48, R48, RZ, !P0 ;  /* 0x000000ff30307208 */ /* 0x010fe40004000000 */
[----:B------:R-:W-:Y:S01]  /*1df0*/  FSEL R49, R49, 1.875, !P0 ;  /* 0x3ff0000031317808 */ /* 0x000fe20004000000 */
[----:B------:R-:W-:Y:S06]  /*1e00*/  BRA `(.L_x_10) ;  /* 0x0000000000987947 */ /* 0x000fec0003800000 */
.L_x_9:
[----:B------:R-:W-:Y:S01]  /*1e10*/  UISETP.NE.AND UP0, UPT, UR22, 0x3, UPT ;  /* 0x000000031600788c */ /* 0x000fe2000bf05270 */
[----:B------:R-:W-:-:S08]  /*1e20*/  MOV R0, 0xffffffff ;  /* 0xffffffff00007802 */ /* 0x000fd00000000f00 */
[----:B------:R-:W-:Y:S05]  /*1e30*/  BRA.U !UP0, `(.L_x_11) ;  /* 0x0000000108607547 */ /* 0x000fea000b800000 */
[----:B------:R-:W-:-:S09]  /*1e40*/  UISETP.NE.AND UP0, UPT, UR22, 0x2, UPT ;  /* 0x000000021600788c */ /* 0x000fd2000bf05270 */
[----:B------:R-:W-:Y:S05]  /*1e50*/  BRA.U !UP0, `(.L_x_12) ;  /* 0x0000000108247547 */ /* 0x000fea000b800000 */
[----:B------:R-:W-:-:S09]  /*1e60*/  UISETP.NE.AND UP0, UPT, UR22, 0x1, UPT ;  /* 0x000000011600788c */ /* 0x000fd2000bf05270 */
[----:B------:R-:W-:Y:S05]  /*1e70*/  BRA.U UP0, `(.L_x_10) ;  /* 0x00000001007c7547 */ /* 0x000fea000b800000 */
[----:B------:R-:W1:Y:S01]  /*1e80*/  LDCU.64 UR4, c[0x0][0x4d8] ;  /* 0x00009b00ff0477ac */ /* 0x000e620008000a00 */
[----:B------:R-:W2:Y:S01]  /*1e90*/  LDCU.64 UR8, c[0x0][0x4b8] ;  /* 0x00009700ff0877ac */ /* 0x000ea20008000a00 */
[----:B-1----:R-:W-:-:S04]  /*1ea0*/  UIMAD.WIDE.U32 UR6, UR12, UR4, URZ ;  /* 0x000000040c0672a5 */ /* 0x002fc8000f8e00ff */
[----:B------:R-:W-:Y:S02]  /*1eb0*/  UIMAD UR5, UR12, UR5, UR7 ;  /* 0x000000050c0572a4 */ /* 0x000fe4000f8e0207 */
[----:B--2---:R-:W-:-:S04]  /*1ec0*/  ULEA UR8, UP0, UR6, UR8, 0x3 ;  /* 0x0000000806087291 */ /* 0x004fc8000f8018ff */
[----:B------:R-:W-:Y:S01]  /*1ed0*/  ULEA.HI.X UR9, UR6, UR9, UR5, 0x3, UP0 ;  /* 0x0000000906097291 */ /* 0x000fe200080f1c05 */
[----:B------:R-:W-:Y:S11]  /*1ee0*/  BRA `(.L_x_10) ;  /* 0x0000000000607947 */ /* 0x000ff60003800000 */
.L_x_12:
[----:B------:R-:W1:Y:S01]  /*1ef0*/  LDCU.128 UR8, c[0x0][0x4d0] ;  /* 0x00009a00ff0877ac */ /* 0x000e620008000c00 */
[----:B------:R-:W2:Y:S01]  /*1f00*/  LDCU.128 UR4, c[0x0][0x4b0] ;  /* 0x00009600ff0477ac */ /* 0x000ea20008000c00 */
[----:B-1----:R-:W-:Y:S02]  /*1f10*/  UIMAD.WIDE.U32 UR24, UR12, UR8, URZ ;  /* 0x000000080c1872a5 */ /* 0x002fe4000f8e00ff */
[----:B------:R-:W-:Y:S02]  /*1f20*/  UIMAD.WIDE.U32 UR26, UR12, UR10, URZ ;  /* 0x0000000a0c1a72a5 */ /* 0x000fe4000f8e00ff */
[----:B------:R-:W-:Y:S02]  /*1f30*/  UIMAD UR9, UR12, UR9, UR25 ;  /* 0x000000090c0972a4 */ /* 0x000fe4000f8e0219 */
[----:B--2---:R-:W-:Y:S02]  /*1f40*/  ULEA UR4, UP1, UR24, UR4, 0x3 ;  /* 0x0000000418047291 */ /* 0x004fe4000f8218ff */
[----:B------:R-:W-:-:S02]  /*1f50*/  UIMAD UR11, UR12, UR11, UR27 ;  /* 0x0000000b0c0b72a4 */ /* 0x000fc4000f8e021b */
[----:B------:R-:W-:Y:S02]  /*1f60*/  ULEA.HI.X UR5, UR24, UR5, UR9, 0x3, UP1 ;  /* 0x0000000518057291 */ /* 0x000fe400088f1c09 */
[----:B------:R-:W-:Y:S01]  /*1f70*/  ULEA UR8, UP0, UR26, UR6, 0x3 ;  /* 0x000000061a087291 */ /* 0x000fe2000f8018ff */
[----:B------:R-:W-:-:S03]  /*1f80*/  MOV R2, UR4 ;  /* 0x0000000400027c02 */ /* 0x000fc60008000f00 */
[----:B------:R-:W-:Y:S01]  /*1f90*/  MOV R3, UR5 ;  /* 0x0000000500037c02 */ /* 0x000fe20008000f00 */
[----:B------:R-:W-:Y:S01]  /*1fa0*/  ULEA.HI.X UR9, UR26, UR7, UR11, 0x3, UP0 ;  /* 0x000000071a097291 */ /* 0x000fe200080f1c0b */
[----:B------:R-:W-:Y:S11]  /*1fb0*/  BRA `(.L_x_10) ;  /* 0x00000000002c7947 */ /* 0x000ff60003800000 */
.L_x_11:
[----:B------:R-:W1:Y:S02]  /*1fc0*/  LDCU.128 UR4, c[0x0][0x4b0] ;  /* 0x00009600ff0477ac */ /* 0x000e640008000c00 */
[----:B-1----:R-:W-:-:S06]  /*1fd0*/  UIMAD.WIDE.U32 UR6, UR12, 0x8, UR6 ;  /* 0x000000080c0678a5 */ /* 0x002fcc000f8e0006 */
[----:B------:R-:W-:Y:S02]  /*1fe0*/  IMAD.U32 R20, RZ, RZ, UR6 ;  /* 0x00000006ff147e24 */ /* 0x000fe4000f8e00ff */
[----:B------:R-:W-:Y:S01]  /*1ff0*/  IMAD.U32 R21, RZ, RZ, UR7 ;  /* 0x00000007ff157e24 */ /* 0x000fe2000f8e00ff */
[----:B------:R-:W-:-:S05]  /*2000*/  UIMAD.WIDE.U32 UR4, UR12, 0x8, UR4 ;  /* 0x000000080c0478a5 */ /* 0x000fca000f8e0004 */
[----:B------:R-:W2:Y:S01]  /*2010*/  LDG.E.64 R20, desc[UR16][R20.64] ;  /* 0x0000001014147981 */ /* 0x000ea2000c1e1b00 */
[----:B------:R-:W-:Y:S01]  /*2020*/  MOV R2, UR4 ;  /* 0x0000000400027c02 */ /* 0x000fe20008000f00 */
[----:B------:R-:W-:-:S06]  /*2030*/  IMAD.U32 R3, RZ, RZ, UR5 ;  /* 0x00000005ff037e24 */ /* 0x000fcc000f8e00ff */
[----:B------:R-:W4:Y:S01]  /*2040*/  LDG.E.64 R2, desc[UR16][R2.64] ;  /* 0x0000001002027981 */ /* 0x000f22000c1e1b00 */
[----:B--2---:R-:W-:Y:S02]  /*2050*/  R2UR UR8, R20 ;  /* 0x00000000140872ca */ /* 0x004fe400000e0000 */
[----:B------:R-:W-:-:S15]  /*2060*/  R2UR UR9, R21 ;  /* 0x00000000150972ca */ /* 0x000fde00000e0000 */
.L_x_10:
[----:B------:R-:W-:Y:S01]  /*2070*/  ULEA UR27, UR23, UR19, 0x1 ;  /* 0x00000013171b7291 */ /* 0x000fe2000f8e08ff */
[----:B------:R-:W2:Y:S01]  /*2080*/  S2UR UR24, SR_CgaCtaId ;  /* 0x00000000001879c3 */ /* 0x000ea20000008800 */
[----:B------:R-:W3:Y:S01]  /*2090*/  LDCU UR23, c[0x0][0x394] ;  /* 0x00007280ff1777ac */ /* 0x000ee20008000800 */
[--C-:B------:R-:W-:Y:S01]  /*20a0*/  SHF.R.U32.HI R44, RZ, 0x2, R38.reuse ;  /* 0x00000002ff2c7819 */ /* 0x100fe20000011626 */
[C---:B------:R-:W-:Y:S01]  /*20b0*/  IMAD.SHL.U32 R41, R38.reuse, 0x8, RZ ;  /* 0x0000000826297824 */ /* 0x040fe200078e00ff */
[----:B-1----:R-:W-:Y:S01]  /*20c0*/  LOP3.LUT R21, R38, 0x1f, RZ, 0xc0, !PT ;  /* 0x0000001f26157812 */ /* 0x002fe200078ec0ff */
[----:B------:R-:W1:Y:S01]  /*20d0*/  LDCU.64 UR6, c[0x0][0x420] ;  /* 0x00008400ff0677ac */ /* 0x000e620008000a00 */
[----:B------:R-:W-:Y:S02]  /*20e0*/  SHF.R.U32.HI R20, RZ, 0x3, R38 ;  /* 0x00000003ff147819 */ /* 0x000fe40000011626 */
[----:B------:R-:W-:Y:S01]  /*20f0*/  LOP3.LUT R44, R44, 0xf0, RZ, 0xc0, !PT ;  /* 0x000000f02c2c7812 */ /* 0x000fe200078ec0ff */
[----:B------:R-:W-:Y:S01]  /*2100*/  USHF.L.U32 UR26, UR18, 0x3, URZ ;  /* 0x00000003121a7899 */ /* 0x000fe200080006ff */
[----:B------:R-:W-:Y:S01]  /*2110*/  VIADD R43, R21, UR14 ;  /* 0x0000000e152b7c36 */ /* 0x000fe20008000000 */
[----:B------:R-:W2:Y:S01]  /*2120*/  LDCU.64 UR18, c[0x0][0x3e0] ;  /* 0x00007c00ff1277ac */ /* 0x000ea20008000a00 */
[----:B------:R-:W-:-:S02]  /*2130*/  LOP3.LUT R44, R44, 0x4, R20, 0xf8, !PT ;  /* 0x000000042c2c7812 */ /* 0x000fc400078ef814 */
[----:B------:R-:W-:Y:S01]  /*2140*/  IMAD.WIDE R54, R43, 0x8, RZ ;  /* 0x000000082b367825 */ /* 0x000fe200078e02ff */
[----:B------:R-:W2:Y:S01]  /*2150*/  LDCU.64 UR4, c[0x0][0x400] ;  /* 0x00008000ff0477ac */ /* 0x000ea20008000a00 */
[----:B------:R-:W-:Y:S02]  /*2160*/  LOP3.LUT R42, R38, 0x3, RZ, 0xc0, !PT ;  /* 0x00000003262a7812 */ /* 0x000fe400078ec0ff */
[----:B------:R-:W-:Y:S01]  /*2170*/  SHF.R.U32.HI R21, RZ, 0x2, R21 ;  /* 0x00000002ff157819 */ /* 0x000fe20000011615 */
[----:B---3--:R-:W-:Y:S01]  /*2180*/  UISETP.GT.AND UP1, UPT, UR23, 0x1, UPT ;  /* 0x000000011700788c */ /* 0x008fe2000bf24270 */
[----:B------:R-:W-:Y:S01]  /*2190*/  VIADD R44, R44, UR15 ;  /* 0x0000000f2c2c7c36 */ /* 0x000fe20008000000 */
[----:B------:R-:W-:Y:S01]  /*21a0*/  USHF.L.U32 UR27, UR27, 0x3, URZ ;  /* 0x000000031b1b7899 */ /* 0x000fe200080006ff */
[----:B------:R-:W-:Y:S01]  /*21b0*/  LOP3.LUT R20, R20, 0x7c, RZ, 0xc0, !PT ;  /* 0x0000007c14147812 */ /* 0x000fe200078ec0ff */
[----:B-1----:R-:W-:Y:S01]  /*21c0*/  IMAD.U32 R24, RZ, RZ, UR7 ;  /* 0x00000007ff187e24 */ /* 0x002fe2000f8e00ff */
[----:B------:R-:W-:Y:S01]  /*21d0*/  MOV R25, UR6 ;  /* 0x0000000600197c02 */ /* 0x000fe20008000f00 */
[----:B------:R-:W-:Y:S01]  /*21e0*/  UISETP.EQ.AND UP1, UPT, UR22, URZ, UP1 ;  /* 0x000000ff1600728c */ /* 0x000fe20008f22270 */
[----:B------:R-:W-:Y:S01]  /*21f0*/  IMAD R42, R21, 0x12, R42 ;  /* 0x00000012152a7824 */ /* 0x000fe200078e022a */
[----:B------:R-:W-:Y:S01]  /*2200*/  UIMAD UR26, UR27, 0x12, UR26 ;  /* 0x000000121b1a78a4 */ /* 0x000fe2000f8e021a */
[C---:B------:R-:W-:Y:S01]  /*2210*/  IMAD R52, R44.reuse, R24, RZ ;  /* 0x000000182c347224 */ /* 0x040fe200078e02ff */
[----:B------:R-:W-:Y:S01]  /*2220*/  UMOV UR25, 0x400 ;  /* 0x0000040000197882 */ /* 0x000fe20000000000 */
[--C-:B--2---:R-:W-:Y:S01]  /*2230*/  IMAD.WIDE.U32 R46, R44, UR18, R54.reuse ;  /* 0x000000122c2e7c25 */ /* 0x104fe2000f8e0036 */
[----:B------:R-:W-:Y:S01]  /*2240*/  LOP3.LUT R41, R41, 0xf8, RZ, 0xc0, !PT ;  /* 0x000000f829297812 */ /* 0x000fe200078ec0ff */
[----:B------:R-:W-:Y:S01]  /*2250*/  ULEA UR15, UR24, UR25, 0x18 ;  /* 0x00000019180f7291 */ /* 0x000fe2000f8ec0ff */
[----:B------:R-:W-:Y:S01]  /*2260*/  IADD3 R42, PT, PT, R42, UR26, RZ ;  /* 0x0000001a2a2a7c10 */ /* 0x000fe2000fffe0ff */
[----:B------:R-:W-:Y:S01]  /*2270*/  IMAD.WIDE.U32 R54, R44, R25, R54 ;  /* 0x000000192c367225 */ /* 0x000fe200078e0036 */
[----:B----4-:R-:W-:Y:S01]  /*2280*/  IADD3 R46, P1, PT, R2, R46, RZ ;  /* 0x0000002e022e7210 */ /* 0x010fe20007f3e0ff */
[----:B------:R-:W1:Y:S02]  /*2290*/  LDCU.64 UR10, c[0x0][0x3e0] ;  /* 0x00007c00ff0a77ac */ /* 0x000e640008000a00 */
[----:B------:R-:W-:Y:S01]  /*22a0*/  IMAD R45, R44, UR19, R47 ;  /* 0x000000132c2d7c24 */ /* 0x000fe2000f8e022f */
[----:B------:R-:W-:Y:S01]  /*22b0*/  IADD3 R22, P0, PT, R54, UR8, RZ ;  /* 0x0000000836167c10 */ /* 0x000fe2000ff1e0ff */
[----:B------:R-:W-:Y:S01]  /*22c0*/  IMAD.IADD R53, R55, 0x1, R52 ;  /* 0x0000000137357824 */ /* 0x000fe200078e0234 */
[----:B------:R-:W-:Y:S01]  /*22d0*/  LEA R42, R42, UR15, 0x4 ;  /* 0x0000000f2a2a7c11 */ /* 0x000fe2000f8e20ff */
[----:B------:R-:W-:Y:S01]  /*22e0*/  IMAD R41, R20, 0x120, R41 ;  /* 0x0000012014297824 */ /* 0x000fe200078e0229 */
[----:B------:R-:W-:Y:S01]  /*22f0*/  IADD3.X R45, PT, PT, R45, R3, RZ, P1, !PT ;  /* 0x000000032d2d7210 */ /* 0x000fe20000ffe4ff */
[----:B------:R-:W-:Y:S01]  /*2300*/  IMAD.U32 R20, RZ, RZ, UR4 ;  /* 0x00000004ff147e24 */ /* 0x000fe2000f8e00ff */
[----:B------:R-:W-:Y:S01]  /*2310*/  IADD3.X R23, PT, PT, R53, UR9, RZ, P0, !PT ;  /* 0x0000000935177c10 */ /* 0x000fe200087fe4ff */
[----:B------:R-:W-:Y:S01]  /*2320*/  IMAD.U32 R21, RZ, RZ, UR5 ;  /* 0x00000005ff157e24 */ /* 0x000fe2000f8e00ff */
[----:B------:R-:W2:Y:S01]  /*2330*/  LDCU.64 UR6, c[0x0][0x3e8] ;  /* 0x00007d00ff0677ac */ /* 0x000ea20008000a00 */
[----:B------:R-:W-:Y:S05]  /*2340*/  BRA.U !UP1, `(.L_x_13) ;  /* 0x0000000109b47547 */ /* 0x000fea000b800000 */
[----:B------:R-:W-:-:S13]  /*2350*/  ISETP.NE.AND P0, PT, R0, UR12, PT ;  /* 0x0000000c00007c0c */ /* 0x000fda000bf05270 */
[----:B------:R-:W-:Y:S06]  /*2360*/  BAR.RED.AND.DEFER_BLOCKING 0x0, P0 ;  /* 0x0000000000007b1d */ /* 0x000fec0000014400 */
[----:B------:R-:W3:Y:S02]  /*2370*/  B2R.RESULT RZ, P0 ;  /* 0x0000000000ff731c */ /* 0x000ee40000004000 */
[----:B---3--:R-:W-:Y:S05]  /*2380*/  @!P0 BRA `(.L_x_14) ;  /* 0x0000000000308947 */ /* 0x008fea0003800000 */
[----:B------:R-:W-:-:S13]  /*2390*/  ISETP.NE.AND P1, PT, R38, RZ, PT ;  /* 0x000000ff2600720c */ /* 0x000fda0003f25270 */
.L_x_16:
[----:B------:R-:W-:Y:S05]  /*23a0*/  YIELD ;  /* 0x0000000000007946 */ /* 0x000fea0003800000 */
[----:B---3-5:R-:W-:Y:S05]  /*23b0*/  @P1 BRA `(.L_x_15) ;  /* 0x0000000000101947 */ /* 0x028fea0003800000 */
[----:B------:R-:W-:Y:S02]  /*23c0*/  MOV R20, UR20 ;  /* 0x0000001400147c02 */ /* 0x000fe40008000f00 */
[----:B------:R-:W-:-:S05]  /*23d0*/  MOV R21, UR21 ;  /* 0x0000001500157c02 */ /* 0x000fca0008000f00 */
[----:B------:R3:W4:Y:S04]  /*23e0*/  LDG.E.STRONG.GPU R0, desc[UR16][R20.64] ;  /* 0x0000001014007981 */ /* 0x000728000c1ef900 */
[----:B----4-:R-:W-:Y:S01]  /*23f0*/  CCTL.IVALL ;  /* 0x00000000ff00798f */ /* 0x010fe20002000000 */
.L_x_15:
[----:B------:R-:W-:Y:S01]  /*2400*/  ISETP.NE.AND P0, PT, R0, UR12, PT ;  /* 0x0000000c00007c0c */ /* 0x000fe2000bf05270 */
[----:B------:R-:W-:-:S12]  /*2410*/  WARPSYNC.ALL ;  /* 0x0000000000007948 */ /* 0x000fd80003800000 */
[----:B------:R-:W-:Y:S06]  /*2420*/  BAR.RED.AND.DEFER_BLOCKING 0x0, P0 ;  /* 0x0000000000007b1d */ /* 0x000fec0000014400 */
[----:B------:R-:W4:Y:S02]  /*2430*/  B2R.RESULT RZ, P0 ;  /* 0x0000000000ff731c */ /* 0x000f240000004000 */
[----:B----4-:R-:W-:Y:S05]  /*2440*/  @P0 BRA `(.L_x_16) ;  /* 0xfffffffc00d40947 */ /* 0x010fea000383ffff */
.L_x_14:
[----:B------:R-:W-:Y:S05]  /*2450*/  WARPSYNC.ALL ;  /* 0x0000000000007948 */ /* 0x000fea0003800000 */
[----:B------:R-:W-:Y:S01]  /*2460*/  ISETP.NE.AND P0, PT, RZ, UR12, PT ;  /* 0x0000000cff007c0c */ /* 0x000fe2000bf05270 */
[----:B---3--:R-:W3:Y:S08]  /*2470*/  LDC.64 R20, c[0x0][0x400] ;  /* 0x00010000ff147b82 */ /* 0x008ef00000000a00 */
[----:B------:R-:W-:Y:S01]  /*2480*/  BAR.SYNC.DEFER_BLOCKING 0x0 ;  /* 0x0000000000007b1d */ /* 0x000fe20000010000 */
[----:B------:R-:W-:-:S02]  /*2490*/  SEL R46, R46, R22, !P0 ;  /* 0x000000162e2e7207 */ /* 0x000fc40004000000 */
[----:B------:R-:W-:Y:S02]  /*24a0*/  SEL R45, R45, R23, !P0 ;  /* 0x000000172d2d7207 */ /* 0x000fe40004000000 */
[----:B------:R-:W-:Y:S01]  /*24b0*/  SEL R2, R2, UR8, !P0 ;  /* 0x0000000802027c07 */ /* 0x000fe2000c000000 */
[----:B-1----:R-:W1:Y:S01]  /*24c0*/  LDCU.64 UR10, c[0x0][0x420] ;  /* 0x00008400ff0a77ac */ /* 0x002e620008000a00 */
[----:B------:R-:W-:Y:S01]  /*24d0*/  SEL R3, R3, UR9, !P0 ;  /* 0x0000000903037c07 */ /* 0x000fe2000c000000 */
[----:B--2---:R-:W2:Y:S01]  /*24e0*/  LDCU.128 UR4, c[0x0][0x3e0] ;  /* 0x00007c00ff0477ac */ /* 0x004ea20008000c00 */
[----:B------:R-:W-:-:S05]  /*24f0*/  VOTEU.ANY UP0, P0 ;  /* 0x0000000000ff7886 */ /* 0x000fca0000000100 */
[----:B--2---:R-:W2:Y:S01]  /*2500*/  @UP0 LDCU UR6, c[0x0][0x428] ;  /* 0x00008500ff0607ac */ /* 0x004ea20008000800 */
[----:B---3--:R-:W3:Y:S01]  /*2510*/  @P0 LDC R20, c[0x0][0x440] ;  /* 0x00011000ff140b82 */ /* 0x008ee20000000800 */
[----:B-1----:R-:W-:Y:S01]  /*2520*/  IMAD.U32 R25, RZ, RZ, UR10 ;  /* 0x0000000aff197e24 */ /* 0x002fe2000f8e00ff */
[----:B------:R-:W1:Y:S01]  /*2530*/  @UP0 LDCU UR7, c[0x0][0x42c] ;  /* 0x00008580ff0707ac */ /* 0x000e620008000800 */
[----:B------:R-:W-:-:S03]  /*2540*/  IMAD.U32 R24, RZ, RZ, UR11 ;  /* 0x0000000bff187e24 */ /* 0x000fc6000f8e00ff */
[----:B------:R-:W-:Y:S02]  /*2550*/  R2UR UR10, R25 ;  /* 0x00000000190a72ca */ /* 0x000fe400000e0000 */
[----:B------:R-:W1:Y:S01]  /*2560*/  @P0 LDC R21, c[0x0][0x444] ;  /* 0x00011100ff150b82 */ /* 0x000e620000000800 */
[----:B------:R-:W-:-:S10]  /*2570*/  R2UR UR11, R24 ;  /* 0x00000000180b72ca */ /* 0x000fd400000e0000 */
[----:B------:R-:W-:-:S03]  /*2580*/  USEL UR10, UR4, UR10, !UP0 ;  /* 0x0000000a040a7287 */ /* 0x000fc6000c000000 */
[----:B------:R-:W-:Y:S01]  /*2590*/  USEL UR11, UR5, UR11, !UP0 ;  /* 0x0000000b050b7287 */ /* 0x000fe2000c000000 */
[----:B------:R-:W-:Y:S01]  /*25a0*/  @!PT LDS RZ, [RZ] ;  /* 0x00000000fffff984 */ /* 0x000fe20000000800 */
[----:B------:R-:W-:Y:S01]  /*25b0*/  @!PT LDS RZ, [RZ] ;  /* 0x00000000fffff984 */ /* 0x000fe20000000800 */
[----:B------:R-:W-:Y:S01]  /*25c0*/  @!PT LDS RZ, [RZ] ;  /* 0x00000000fffff984 */ /* 0x000fe20000000800 */
[----:B------:R-:W-:Y:S01]  /*25d0*/  @!PT LDS RZ, [RZ] ;  /* 0x00000000fffff984 */ /* 0x000fe20000000800 */
[----:B------:R-:W-:Y:S06]  /*25e0*/  MEMBAR.SC.GPU ;  /* 0x0000000000007992 */ /* 0x000fec0000002000 */
[----:B------:R-:W-:-:S00]  /*25f0*/  ERRBAR ;  /* 0x00000000000079ab */ /* 0x000fc00000000000 */
[----:B------:R-:W-:Y:S06]  /*2600*/  CGAERRBAR ;  /* 0x00000000000075ab */ /* 0x000fec0000000000 */
[----:B--2---:R-:W-:Y:S01]  /*2610*/  CCTL.IVALL ;  /* 0x00000000ff00798f */ /* 0x004fe20002000000 */
.L_x_13:
[----:B------:R-:W-:Y:S01]  /*2620*/  DSETP.NEU.AND P0, PT, R48, RZ, PT ;  /* 0x000000ff3000722a */ /* 0x000fe20003f0d000 */
[----:B------:R-:W-:-:S13]  /*2630*/  BSSY.RECONVERGENT B2, `(.L_x_17) ;  /* 0x0000665000027945 */ /* 0x000fda0003800200 */
[----:B------:R-:W-:Y:S05]  /*2640*/  @!P0 BRA `(.L_x_18) ;  /* 0x0000004000e88947 */ /* 0x000fea0003800000 */
[----:B------:R-:W-:Y:S01]  /*2650*/  UISETP.GT.AND UP0, UPT, UR13, UR14, UPT ;  /* 0x0000000e0d00728c */ /* 0x000fe2000bf04270 */
[----:B------:R-:W-:Y:S08]  /*2660*/  BSSY.RECONVERGENT B1, `(.L_x_19) ;  /* 0x0000101000017945 */ /* 0x000ff00003800200 */
[----:B------:R-:W-:Y:S05]  /*2670*/  BRA.U UP0, `(.L_x_20) ;  /* 0x00000001006c7547 */ /* 0x000fea000b800000 */
[----:B------:R-:W1:Y:S01]  /*2680*/  LDCU.64 UR18, c[0x0][0x380] ;  /* 0x00007000ff1277ac */ /* 0x000e620008000a00 */
[----:B------:R-:W-:Y:S01]  /*2690*/  CS2R R28, SRZ ;  /* 0x00000000001c7805 */ /* 0x000fe2000001ff00 */
[C---:B------:R-:W-:Y:S01]  /*26a0*/  VIADD R0, R44.reuse, 0x2 ;  /* 0x000000022c007836 */ /* 0x040fe20000000000 */
[----:B------:R-:W-:Y:S01]  /*26b0*/  CS2R R24, SRZ ;  /* 0x0000000000187805 */ /* 0x000fe2000001ff00 */
[----:B------:R-:W-:Y:S01]  /*26c0*/  VIADD R22, R44, 0x1 ;  /* 0x000000012c167836 */ /* 0x000fe20000000000 */
[----:B------:R-:W-:Y:S02]  /*26d0*/  CS2R R26, SRZ ;  /* 0x00000000001a7805 */ /* 0x000fe4000001ff00 */
[----:B-1----:R-:W-:-:S04]  /*26e0*/  ISETP.GE.AND P1, PT, R43, UR19, PT ;  /* 0x000000132b007c0c */ /* 0x002fc8000bf26270 */
[----:B------:R-:W-:Y:S02]  /*26f0*/  ISETP.LT.AND P4, PT, R44, UR18, !P1 ;  /* 0x000000122c007c0c */ /* 0x000fe4000cf81270 */
[----:B------:R-:W-:Y:S02]  /*2700*/  ISETP.LT.AND P2, PT, R0, UR18, !P1 ;  /* 0x0000001200007c0c */ /* 0x000fe4000cf41270 */
[----:B------:R-:W-:-:S09]  /*2710*/  ISETP.LT.AND P3, PT, R22, UR18, !P1 ;  /* 0x0000001216007c0c */ /* 0x000fd2000cf61270 */
[----:B------:R-:W-:Y:S01]  /*2720*/  @P4 IMAD.MOV.U32 R32, RZ, RZ, R46 ;  /* 0x000000ffff204224 */ /* 0x000fe200078e002e */
[----:B--2---:R-:W-:Y:S01]  /*2730*/  IADD3 R22, P0, PT, R46, UR6, RZ ;  /* 0x000000062e167c10 */ /* 0x004fe2000ff1e0ff */
[----:B------:R-:W-:Y:S02]  /*2740*/  @P4 IMAD.MOV.U32 R33, RZ, RZ, R45 ;  /* 0x000000ffff214224 */ /* 0x000fe400078e002d */
[----:B------:R-:W-:Y:S01]  /*2750*/  VIADD R0, R44, 0x3 ;  /* 0x000000032c007836 */ /* 0x000fe20000000000 */
[----:B------:R-:W-:Y:S02]  /*2760*/  IADD3.X R23, PT, PT, R45, UR7, RZ, P0, !PT ;  /* 0x000000072d177c10 */ /* 0x000fe400087fe4ff */
[----:B------:R-:W4:Y:S01]  /*2770*/  @P4 LDG.E.LTC128B.64 R28, desc[UR16][R32.64] ;  /* 0x00000010201c4981 */ /* 0x000f22000c1e1b20 */
[----:B------:R-:W-:Y:S02]  /*2780*/  IADD3 R30, P0, PT, R22, UR6, RZ ;  /* 0x00000006161e7c10 */ /* 0x000fe4000ff1e0ff */
[----:B------:R-:W-:Y:S01]  /*2790*/  ISETP.LT.AND P1, PT, R0, UR18, !P1 ;  /* 0x0000001200007c0c */ /* 0x000fe2000cf21270 */
[----:B------:R1:W4:Y:S01]  /*27a0*/  @P3 LDG.E.LTC128B.64 R26, desc[UR16][R22.64] ;  /* 0x00000010161a3981 */ /* 0x000322000c1e1b20 */
[----:B------:R-:W-:-:S05]  /*27b0*/  IADD3.X R31, PT, PT, R23, UR7, RZ, P0, !PT ;  /* 0x00000007171f7c10 */ /* 0x000fca00087fe4ff */
[----:B------:R2:W4:Y:S01]  /*27c0*/  @P2 LDG.E.LTC128B.64 R24, desc[UR16][R30.64] ;  /* 0x000000101e182981 */ /* 0x000522000c1e1b20 */
[----:B-1----:R-:W-:Y:S02]  /*27d0*/  CS2R R22, SRZ ;  /* 0x0000000000167805 */ /* 0x002fe4000001ff00 */
[----:B--2---:R-:W-:-:S04]  /*27e0*/  IADD3 R30, P0, PT, R30, UR6, RZ ;  /* 0x000000061e1e7c10 */ /* 0x004fc8000ff1e0ff */
[----:B------:R-:W-:Y:S01]  /*27f0*/  IADD3.X R31, PT, PT, R31, UR7, RZ, P0, !PT ;  /* 0x000000071f1f7c10 */ /* 0x000fe200087fe4ff */
[----:B------:R-:W-:Y:S08]  /*2800*/  @!P1 BRA `(.L_x_21) ;  /* 0x0000000c00989947 */ /* 0x000ff00003800000 */
[----:B------:R2:W4:Y:S01]  /*2810*/  LDG.E.LTC128B.64 R22, desc[UR16][R30.64] ;  /* 0x000000101e167981 */ /* 0x000522000c1e1b20 */
[----:B------:R-:W-:Y:S05]  /*2820*/  BRA `(.L_x_21) ;  /* 0x0000000c00907947 */ /* 0x000fea0003800000 */
.L_x_20:
[----:B------:R-:W-:Y:S01]  /*2830*/  IADD3 R22, P0, PT, -R2, R46, RZ ;  /* 0x0000002e02167210 */ /* 0x000fe20007f1e1ff */
[----:B------:R-:W-:Y:S04]  /*2840*/  BSSY.RECONVERGENT B0, `(.L_x_22) ;  /* 0x0000029000007945 */ /* 0x000fe80003800200 */
[----:B------:R-:W-:-:S05]  /*2850*/  IMAD.X R23, R45, 0x1, ~R3, P0 ;  /* 0x000000012d177824 */ /* 0x000fca00000e0e03 */
[----:B-1----:R-:W-:-:S04]  /*2860*/  LOP3.LUT R0, R23, UR11, RZ, 0xfc, !PT ;  /* 0x0000000b17007c12 */ /* 0x002fc8000f8efcff */
[----:B------:R-:W-:-:S13]  /*2870*/  ISETP.NE.U32.AND P0, PT, R0, RZ, PT ;  /* 0x000000ff0000720c */ /* 0x000fda0003f05070 */
[----:B------:R-:W-:Y:S05]  /*2880*/  @P0 BRA `(.L_x_23) ;  /* 0x0000000000580947 */ /* 0x000fea0003800000 */
[----:B------:R-:W1:Y:S01]  /*2890*/  I2F.U32.RP R0, UR10 ;  /* 0x0000000a00007d06 */ /* 0x000e620008209000 */
[----:B------:R-:W-:Y:S01]  /*28a0*/  IMAD.MOV.U32 R24, RZ, RZ, RZ ;  /* 0x000000ffff187224 */ /* 0x000fe200078e00ff */
[----:B------:R-:W-:Y:S01]  /*28b0*/  ISETP.NE.U32.AND P0, PT, RZ, UR10, PT ;  /* 0x0000000aff007c0c */ /* 0x000fe2000bf05070 */
[----:B------:R-:W-:-:S05]  /*28c0*/  IMAD.MOV.U32 R23, RZ, RZ, RZ ;  /* 0x000000ffff177224 */ /* 0x000fca00078e00ff */
[----:B-1----:R-:W1:Y:S02]  /*28d0*/  MUFU.RCP R0, R0 ;  /* 0x0000000000007308 */ /* 0x002e640000001000 */
[----:B-1----:R-:W-:-:S06]  /*28e0*/  IADD3 R0, PT, PT, R0, 0xffffffe, RZ ;  /* 0x0ffffffe00007810 */ /* 0x002fcc0007ffe0ff */
[----:B------:R-:W1:Y:S02]  /*28f0*/  F2I.FTZ.U32.TRUNC.NTZ R25, R0 ;  /* 0x0000000000197305 */ /* 0x000e64000021f000 */
[----:B-1----:R-:W-:-:S05]  /*2900*/  IADD3 R0, PT, PT, RZ, -R25, RZ ;  /* 0x80000019ff007210 */ /* 0x002fca0007ffe0ff */
[----:B------:R-:W-:-:S04]  /*2910*/  IMAD R0, R0, UR10, RZ ;  /* 0x0000000a00007c24 */ /* 0x000fc8000f8e02ff */
[----:B------:R-:W-:-:S06]  /*2920*/  IMAD.HI.U32 R0, R25, R0, R24 ;  /* 0x0000000019007227 */ /* 0x000fcc00078e0018 */
[----:B------:R-:W-:-:S05]  /*2930*/  IMAD.HI.U32 R24, R0, R22, RZ ;  /* 0x0000001600187227 */ /* 0x000fca00078e00ff */
[----:B------:R-:W-:-:S05]  /*2940*/  IADD3 R0, PT, PT, -R24, RZ, RZ ;  /* 0x000000ff18007210 */ /* 0x000fca0007ffe1ff */
[----:B------:R-:W-:-:S05]  /*2950*/  IMAD R0, R0, UR10, R22 ;  /* 0x0000000a00007c24 */ /* 0x000fca000f8e0216 */
[----:B------:R-:W-:-:S13]  /*2960*/  ISETP.GE.U32.AND P2, PT, R0, UR10, PT ;  /* 0x0000000a00007c0c */ /* 0x000fda000bf46070 */
[----:B------:R-:W-:Y:S01]  /*2970*/  @P2 VIADD R0, R0, -UR10 ;  /* 0x8000000a00002c36 */ /* 0x000fe20008000000 */
[----:B------:R-:W-:-:S04]  /*2980*/  @P2 IADD3 R24, PT, PT, R24, 0x1, RZ ;  /* 0x0000000118182810 */ /* 0x000fc80007ffe0ff */
[----:B------:R-:W-:-:S13]  /*2990*/  ISETP.GE.U32.AND P1, PT, R0, UR10, PT ;  /* 0x0000000a00007c0c */ /* 0x000fda000bf26070 */
[----:B------:R-:W-:Y:S01]  /*29a0*/  @P1 VIADD R24, R24, 0x1 ;  /* 0x0000000118181836 */ /* 0x000fe20000000000 */
[----:B------:R-:W-:-:S04]  /*29b0*/  @!P0 LOP3.LUT R24, RZ, UR10, RZ, 0x33, !PT ;  /* 0x0000000aff188c12 */ /* 0x000fc8000f8e33ff */
[----:B------:R-:W-:-:S05]  /*29c0*/  IADD3 R0, PT, PT, -R24, RZ, RZ ;  /* 0x000000ff18007210 */ /* 0x000fca0007ffe1ff */
[----:B------:R-:W-:Y:S01]  /*29d0*/  IMAD R0, R0, UR10, R22 ;  /* 0x0000000a00007c24 */ /* 0x000fe2000f8e0216 */
[----:B------:R-:W-:Y:S05]  /*29e0*/  BRA `(.L_x_24) ;  /* 0x0000000000387947 */ /* 0x000fea0003800000 */
.L_x_23:
[----:B------:R-:W-:Y:S01]  /*29f0*/  IMAD.MOV.U32 R30, RZ, RZ, R22 ;  /* 0x000000ffff1e7224 */ /* 0x000fe200078e0016 */
[----:B------:R-:W-:Y:S01]  /*2a00*/  MOV R37, UR10 ;  /* 0x0000000a00257c02 */ /* 0x000fe20008000f00 */
[----:B------:R-:W-:Y:S01]  /*2a10*/  IMAD.MOV.U32 R0, RZ, RZ, R23 ;  /* 0x000000ffff007224 */ /* 0x000fe200078e0017 */
[----:B------:R-:W-:Y:S02]  /*2a20*/  MOV R36, UR11 ;  /* 0x0000000b00247c02 */ /* 0x000fe40008000f00 */
[----:B------:R-:W-:Y:S02]  /*2a30*/  MOV R35, 0x2a50 ;  /* 0x00002a5000237802 */ /* 0x000fe40000000f00 */
[----:B--23-5:R-:W-:Y:S05]  /*2a40*/  CALL.REL.NOINC `($__internal_0_$__cuda_sm20_div_u64) ;  /* 0x0000006000e47944 */ /* 0x02cfea0003c00000 */
[----:B------:R-:W-:-:S04]  /*2a50*/  IADD3 R24, P0, PT, RZ, -R0, RZ ;  /* 0x80000000ff187210 */ /* 0x000fc80007f1e0ff */
[----:B------:R-:W-:Y:S01]  /*2a60*/  IADD3.X R30, PT, PT, RZ, ~R30, RZ, P0, !PT ;  /* 0x8000001eff1e7210 */ /* 0x000fe200007fe4ff */
[----:B------:R-:W-:-:S04]  /*2a70*/  IMAD.WIDE.U32 R22, R24, UR10, R22 ;  /* 0x0000000a18167c25 */ /* 0x000fc8000f8e0016 */
[----:B------:R-:W-:-:S04]  /*2a80*/  IMAD R30, R30, UR10, RZ ;  /* 0x0000000a1e1e7c24 */ /* 0x000fc8000f8e02ff */
[----:B------:R-:W-:Y:S01]  /*2a90*/  IMAD R30, R24, UR11, R30 ;  /* 0x0000000b181e7c24 */ /* 0x000fe2000f8e021e */
[----:B------:R-:W-:Y:S02]  /*2aa0*/  MOV R24, R0 ;  /* 0x0000000000187202 */ /* 0x000fe40000000f00 */
[----:B------:R-:W-:Y:S02]  /*2ab0*/  MOV R0, R22 ;  /* 0x0000001600007202 */ /* 0x000fe40000000f00 */
[----:B------:R-:W-:Y:S02]  /*2ac0*/  IADD3 R23, PT, PT, R23, R30, RZ ;  /* 0x0000001e17177210 */ /* 0x000fe40007ffe0ff */
.L_x_24:
[----:B--2---:R-:W-:Y:S05]  /*2ad0*/  BSYNC.RECONVERGENT B0 ;  /* 0x0000000000007941 */ /* 0x004fea0003800200 */
.L_x_22:
[----:B------:R-:W1:Y:S01]  /*2ae0*/  LDCU.64 UR4, c[0x0][0x380] ;  /* 0x00007000ff0477ac */ /* 0x000e620008000a00 */
[----:B------:R-:W-:Y:S02]  /*2af0*/  PLOP3.LUT P2, PT, PT, PT, PT, 0x8, 0x80 ;  /* 0x000000000080781c */ /* 0x000fe40003f4e170 */
[----:B------:R-:W-:Y:S02]  /*2b00*/  CS2R R28, SRZ ;  /* 0x00000000001c7805 */ /* 0x000fe4000001ff00 */
[----:B-1----:R-:W-:-:S04]  /*2b10*/  ISETP.GE.AND P0, PT, R43, UR5, PT ;  /* 0x000000052b007c0c */ /* 0x002fc8000bf06270 */
[----:B------:R-:W-:-:S13]  /*2b20*/  ISETP.GE.OR P3, PT, R44, UR4, P0 ;  /* 0x000000042c007c0c */ /* 0x000fda0008766670 */
[--C-:B------:R-:W-:Y:S02]  /*2b30*/  @!P3 SHF.R.U64 R0, R0, 0x3, R23.reuse ;  /* 0x000000030000b819 */ /* 0x100fe40000001217 */
[----:B------:R-:W-:Y:S02]  /*2b40*/  @!P3 SHF.R.U32.HI R23, RZ, 0x3, R23 ;  /* 0x00000003ff17b819 */ /* 0x000fe40000011617 */
[----:B------:R-:W-:Y:S02]  /*2b50*/  @!P3 SHF.R.S32.HI R22, RZ, 0x1f, R24 ;  /* 0x0000001fff16b819 */ /* 0x000fe40000011418 */
[----:B------:R-:W-:-:S04]  /*2b60*/  @!P3 ISETP.GT.U32.AND P1, PT, R24, R0, PT ;  /* 0x000000001800b20c */ /* 0x000fc80003f24070 */
[----:B------:R-:W-:-:S04]  /*2b70*/  @!P3 ISETP.GT.U32.AND.EX P1, PT, R22, R23, PT, P1 ;  /* 0x000000171600b20c */ /* 0x000fc80003f24110 */
[----:B------:R-:W-:-:S13]  /*2b80*/  @!P3 PLOP3.LUT P2, PT, P1, PT, PT, 0x8, 0x80 ;  /* 0x000000000080b81c */ /* 0x000fda0000f4e170 */
[----:B------:R-:W-:Y:S02]  /*2b90*/  @P2 IMAD.MOV.U32 R22, RZ, RZ, R46 ;  /* 0x000000ffff162224 */ /* 0x000fe400078e002e */
[----:B------:R-:W-:-:S05]  /*2ba0*/  @P2 IMAD.MOV.U32 R23, RZ, RZ, R45 ;  /* 0x000000ffff172224 */ /* 0x000fca00078e002d */
[----:B------:R1:W4:Y:S01]  /*2bb0*/  @P2 LDG.E.LTC128B.64 R28, desc[UR16][R22.64] ;  /* 0x00000010161c2981 */ /* 0x000322000c1e1b20 */
[----:B------:R-:W-:Y:S01]  /*2bc0*/  BSSY.RECONVERGENT B0, `(.L_x_25) ;  /* 0x000002b000007945 */ /* 0x000fe20003800200 */
[----:B-1----:R-:W-:-:S04]  /*2bd0*/  IADD3 R22, P1, PT, R46, UR6, RZ ;  /* 0x000000062e167c10 */ /* 0x002fc8000ff3e0ff */
[----:B------:R-:W-:Y:S02]  /*2be0*/  IADD3.X R23, PT, PT, R45, UR7, RZ, P1, !PT ;  /* 0x000000072d177c10 */ /* 0x000fe40008ffe4ff */
[----:B------:R-:W-:-:S05]  /*2bf0*/  IADD3 R24, P1, PT, -R2, R22, RZ ;  /* 0x0000001602187210 */ /* 0x000fca0007f3e1ff */
[----:B------:R-:W-:-:S05]  /*2c00*/  IMAD.X R25, R23, 0x1, ~R3, P1 ;  /* 0x0000000117197824 */ /* 0x000fca00008e0e03 */
[----:B------:R-:W-:-:S04]  /*2c10*/  LOP3.LUT R0, R25, UR11, RZ, 0xfc, !PT ;  /* 0x0000000b19007c12 */ /* 0x000fc8000f8efcff */
        /* <DEDUP_REMOVED lines=24> */
.L_x_26:
[----:B------:R-:W-:Y:S01]  /*2da0*/  IMAD.MOV.U32 R30, RZ, RZ, R24 ;  /* 0x000000ffff1e7224 */ /* 0x000fe200078e0018 */
[----:B------:R-:W-:Y:S01]  /*2db0*/  MOV R37, UR10 ;  /* 0x0000000a00257c02 */ /* 0x000fe20008000f00 */
[----:B------:R-:W-:Y:S01]  /*2dc0*/  IMAD.MOV.U32 R0, RZ, RZ, R25 ;  /* 0x000000ffff007224 */ /* 0x000fe200078e0019 */
[----:B------:R-:W-:Y:S02]  /*2dd0*/  MOV R36, UR11 ;  /* 0x0000000b00247c02 */ /* 0x000fe40008000f00 */
[----:B------:R-:W-:Y:S02]  /*2de0*/  MOV R35, 0x2e00 ;  /* 0x00002e0000237802 */ /* 0x000fe40000000f00 */
[----:B---345:R-:W-:Y:S05]  /*2df0*/  CALL.REL.NOINC `($__internal_0_$__cuda_sm20_div_u64) ;  /* 0x0000005c00f87944 */ /* 0x038fea0003c00000 */
[----:B------:R-:W-:-:S04]  /*2e00*/  IADD3 R26, P1, PT, RZ, -R0, RZ ;  /* 0x80000000ff1a7210 */ /* 0x000fc80007f3e0ff */
[----:B------:R-:W-:Y:S01]  /*2e10*/  IADD3.X R27, PT, PT, RZ, ~R30, RZ, P1, !PT ;  /* 0x8000001eff1b7210 */ /* 0x000fe20000ffe4ff */
[----:B------:R-:W-:-:S04]  /*2e20*/  IMAD.WIDE.U32 R24, R26, UR10, R24 ;  /* 0x0000000a1a187c25 */ /* 0x000fc8000f8e0018 */
[----:B------:R-:W-:-:S04]  /*2e30*/  IMAD R27, R27, UR10, RZ ;  /* 0x0000000a1b1b7c24 */ /* 0x000fc8000f8e02ff */
[----:B------:R-:W-:Y:S01]  /*2e40*/  IMAD R27, R26, UR11, R27 ;  /* 0x0000000b1a1b7c24 */ /* 0x000fe2000f8e021b */
[----:B------:R-:W-:-:S04]  /*2e50*/  MOV R26, R0 ;  /* 0x00000000001a7202 */ /* 0x000fc80000000f00 */
[----:B------:R-:W-:Y:S02]  /*2e60*/  IADD3 R25, PT, PT, R27, R25, RZ ;  /* 0x000000191b197210 */ /* 0x000fe40007ffe0ff */
.L_x_27:
[----:B------:R-:W-:Y:S05]  /*2e70*/  BSYNC.RECONVERGENT B0 ;  /* 0x0000000000007941 */ /* 0x000fea0003800200 */
.L_x_25:
[----:B------:R-:W1:Y:S01]  /*2e80*/  LDCU UR4, c[0x0][0x380] ;  /* 0x00007000ff0477ac */ /* 0x000e620008000800 */
[----:B------:R-:W-:Y:S01]  /*2e90*/  VIADD R0, R44, 0x1 ;  /* 0x000000012c007836 */ /* 0x000fe20000000000 */
[----:B------:R-:W-:-:S04]  /*2ea0*/  PLOP3.LUT P2, PT, PT, PT, PT, 0x8, 0x80 ;  /* 0x000000000080781c */ /* 0x000fc80003f4e170 */
[----:B-1----:R-:W-:-:S13]  /*2eb0*/  ISETP.GE.OR P3, PT, R0, UR4, P0 ;  /* 0x0000000400007c0c */ /* 0x002fda0008766670 */
[--C-:B------:R-:W-:Y:S02]  /*2ec0*/  @!P3 SHF.R.U64 R24, R24, 0x3, R25.reuse ;  /* 0x000000031818b819 */ /* 0x100fe40000001219 */
[----:B------:R-:W-:Y:S02]  /*2ed0*/  @!P3 SHF.R.U32.HI R25, RZ, 0x3, R25 ;  /* 0x00000003ff19b819 */ /* 0x000fe40000011619 */
[----:B------:R-:W-:Y:S02]  /*2ee0*/  @!P3 SHF.R.S32.HI R0, RZ, 0x1f, R26 ;  /* 0x0000001fff00b819 */ /* 0x000fe4000001141a */
[----:B------:R-:W-:Y:S02]  /*2ef0*/  @!P3 ISETP.GT.U32.AND P1, PT, R26, R24, PT ;  /* 0x000000181a00b20c */ /* 0x000fe40003f24070 */
[----:B------:R-:W-:Y:S02]  /*2f00*/  CS2R R26, SRZ ;  /* 0x00000000001a7805 */ /* 0x000fe4000001ff00 */
[----:B------:R-:W-:-:S04]  /*2f10*/  @!P3 ISETP.GT.U32.AND.EX P1, PT, R0, R25, PT, P1 ;  /* 0x000000190000b20c */ /* 0x000fc80003f24110 */
[----:B------:R-:W-:-:S13]  /*2f20*/  @!P3 PLOP3.LUT P2, PT, P1, PT, PT, 0x8, 0x80 ;  /* 0x000000000080b81c */ /* 0x000fda0000f4e170 */
        /* <DEDUP_REMOVED lines=31> */
.L_x_29:
        /* <DEDUP_REMOVED lines=9> */
[----:B------:R-:W-:Y:S01]  /*31b0*/  IMAD R30, R30, UR10, RZ ;  /* 0x0000000a1e1e7c24 */ /* 0x000fe2000f8e02ff */
[----:B------:R-:W-:-:S03]  /*31c0*/  MOV R24, R32 ;  /* 0x0000002000187202 */ /* 0x000fc60000000f00 */
[----:B------:R-:W-:Y:S01]  /*31d0*/  IMAD R25, R31, UR11, R30 ;  /* 0x0000000b1f197c24 */ /* 0x000fe2000f8e021e */
[----:B------:R-:W-:-:S04]  /*31e0*/  MOV R30, R0 ;  /* 0x00000000001e7202 */ /* 0x000fc80000000f00 */
[----:B------:R-:W-:Y:S02]  /*31f0*/  IADD3 R25, PT, PT, R25, R33, RZ ;  /* 0x0000002119197210 */ /* 0x000fe40007ffe0ff */
.L_x_30:
[----:B------:R-:W-:Y:S05]  /*3200*/  BSYNC.RECONVERGENT B0 ;  /* 0x0000000000007941 */ /* 0x000fea0003800200 */
.L_x_28:
[----:B------:R-:W1:Y:S01]  /*3210*/  LDCU UR4, c[0x0][0x380] ;  /* 0x00007000ff0477ac */ /* 0x000e620008000800 */
[----:B------:R-:W-:Y:S01]  /*3220*/  VIADD R0, R44, 0x2 ;  /* 0x000000022c007836 */ /* 0x000fe20000000000 */
[----:B------:R-:W-:-:S04]  /*3230*/  PLOP3.LUT P2, PT, PT, PT, PT, 0x8, 0x80 ;  /* 0x000000000080781c */ /* 0x000fc80003f4e170 */
[----:B-1----:R-:W-:-:S13]  /*3240*/  ISETP.GE.OR P3, PT, R0, UR4, P0 ;  /* 0x0000000400007c0c */ /* 0x002fda0008766670 */
[--C-:B------:R-:W-:Y:S02]  /*3250*/  @!P3 SHF.R.U64 R24, R24, 0x3, R25.reuse ;  /* 0x000000031818b819 */ /* 0x100fe40000001219 */
[----:B------:R-:W-:Y:S02]  /*3260*/  @!P3 SHF.R.U32.HI R25, RZ, 0x3, R25 ;  /* 0x00000003ff19b819 */ /* 0x000fe40000011619 */
[----:B------:R-:W-:Y:S02]  /*3270*/  @!P3 SHF.R.S32.HI R0, RZ, 0x1f, R30 ;  /* 0x0000001fff00b819 */ /* 0x000fe4000001141e */
[----:B------:R-:W-:-:S04]  /*3280*/  @!P3 ISETP.GT.U32.AND P1, PT, R30, R24, PT ;  /* 0x000000181e00b20c */ /* 0x000fc80003f24070 */
[----:B------:R-:W-:Y:S02]  /*3290*/  @!P3 ISETP.GT.U32.AND.EX P1, PT, R0, R25, PT, P1 ;  /* 0x000000190000b20c */ /* 0x000fe40003f24110 */
[----:B------:R-:W-:Y:S02]  /*32a0*/  CS2R R24, SRZ ;  /* 0x0000000000187805 */ /* 0x000fe4000001ff00 */
[----:B------:R-:W-:Y:S02]  /*32b0*/  @!P3 PLOP3.LUT P2, PT, P1, PT, PT, 0x8, 0x80 ;  /* 0x000000000080b81c */ /* 0x000fe40000f4e170 */
[----:B------:R-:W-:-:S04]  /*32c0*/  IADD3 R56, P1, PT, R22, UR6, RZ ;  /* 0x0000000616387c10 */ /* 0x000fc8000ff3e0ff */
[----:B------:R-:W-:-:S07]  /*32d0*/  IADD3.X R57, PT, PT, R23, UR7, RZ, P1, !PT ;  /* 0x0000000717397c10 */ /* 0x000fce0008ffe4ff */
[----:B------:R1:W4:Y:S01]  /*32e0*/  @P2 LDG.E.LTC128B.64 R24, desc[UR16][R22.64] ;  /* 0x0000001016182981 */ /* 0x000322000c1e1b20 */
[----:B------:R-:W-:Y:S01]  /*32f0*/  BSSY.RECONVERGENT B0, `(.L_x_31) ;  /* 0x000002a000007945 */ /* 0x000fe20003800200 */
[----:B-1----:R-:W-:-:S05]  /*3300*/  IADD3 R22, P1, PT, -R2, R56, RZ ;  /* 0x0000003802167210 */ /* 0x002fca0007f3e1ff */
        /* <DEDUP_REMOVED lines=26> */
.L_x_32:
        /* <DEDUP_REMOVED lines=14> */
.L_x_33:
[----:B------:R-:W-:Y:S05]  /*3590*/  BSYNC.RECONVERGENT B0 ;  /* 0x0000000000007941 */ /* 0x000fea0003800200 */
.L_x_31:
        /* <DEDUP_REMOVED lines=10> */
[----:B------:R-:W-:-:S13]  /*3640*/  @!P2 PLOP3.LUT P1, PT, P0, PT, PT, 0x8, 0x80 ;  /* 0x000000000080a81c */ /* 0x000fda000072e170 */
[----:B------:R-:W-:Y:S05]  /*3650*/  @!P1 BRA `(.L_x_21) ;  /* 0x0000000000049947 */ /* 0x000fea0003800000 */
[----:B------:R1:W4:Y:S02]  /*3660*/  LDG.E.LTC128B.64 R22, desc[UR16][R56.64] ;  /* 0x0000001038167981 */ /* 0x000324000c1e1b20 */
.L_x_21:
[----:B------:R-:W-:Y:S05]  /*3670*/  BSYNC.RECONVERGENT B1 ;  /* 0x0000000000017941 */ /* 0x000fea0003800200 */
.L_x_19:
[----:B------:R-:W-:Y:S01]  /*3680*/  BAR.SYNC.DEFER_BLOCKING 0x0 ;  /* 0x0000000000007b1d */ /* 0x000fe20000010000 */
[----:B---3--:R-:W-:Y:S02]  /*3690*/  IADD3 R20, P1, PT, R20, R46, RZ ;  /* 0x0000002e14147210 */ /* 0x008fe40007f3e0ff */
[----:B-1----:R-:W-:Y:S02]  /*36a0*/  IADD3 R56, P0, PT, R54, UR8, RZ ;  /* 0x0000000836387c10 */ /* 0x002fe4000ff1e0ff */
[----:B------:R-:W-:Y:S01]  /*36b0*/  IADD3.X R21, PT, PT, R21, R45, RZ, P1, !PT ;  /* 0x0000002d15157210 */ /* 0x000fe20000ffe4ff */
[----:B------:R-:W-:Y:S01]  /*36c0*/  BSSY.RECONVERGENT B1, `(.L_x_34) ;  /* 0x000011f000017945 */ /* 0x000fe20003800200 */
[----:B------:R-:W-:Y:S01]  /*36d0*/  IADD3.X R57, PT, PT, R53, UR9, RZ, P0, !PT ;  /* 0x0000000935397c10 */ /* 0x000fe200087fe4ff */
[----:B------:R-:W-:-:S04]  /*36e0*/  DEPBAR.LE SB5, 0x2 ;  /* 0x0000d0800000791a */ /* 0x000fc80000000000 */
[----:B------:R-:W-:Y:S04]  /*36f0*/  STS.128 [R42], R4 ;  /* 0x000000042a007388 */ /* 0x000fe80000000c00 */
[----:B------:R-:W-:Y:S01]  /*3700*/  STS.128 [R42+0x40], R8 ;  /* 0x000040082a007388 */ /* 0x000fe20000000c00 */
[----:B------:R-:W-:Y:S06]  /*3710*/  BAR.SYNC.DEFER_BLOCKING 0x0 ;  /* 0x0000000000007b1d */ /* 0x000fec0000010000 */
[----:B------:R-:W1:Y:S04]  /*3720*/  LDS.64 R4, [R41+UR15] ;  /* 0x0000000f29047984 */ /* 0x000e680008000a00 */
[----:B------:R-:W3:Y:S04]  /*3730*/  LDS.64 R10, [R41+UR15+0x120] ;  /* 0x0001200f290a7984 */ /* 0x000ee80008000a00 */
[----:B------:R-:W2:Y:S04]  /*3740*/  LDS.64 R8, [R41+UR15+0x240] ;  /* 0x0002400f29087984 */ /* 0x000ea80008000a00 */
[----:B------:R-:W2:Y:S01]  /*3750*/  LDS.64 R6, [R41+UR15+0x360] ;  /* 0x0003600f29067984 */ /* 0x000ea20008000a00 */
[----:B-1----:R-:W-:-:S02]  /*3760*/  DMUL R4, R4, R50 ;  /* 0x0000003204047228 */ /* 0x002fc40000000000 */
[----:B---3--:R-:W-:-:S06]  /*3770*/  DMUL R10, R10, R50 ;  /* 0x000000320a0a7228 */ /* 0x008fcc0000000000 */
[----:B----4-:R-:W-:Y:S01]  /*3780*/  DFMA R46, R28, R48, R4 ;  /* 0x000000301c2e722b */ /* 0x010fe20000000004 */
[----:B------:R-:W-:Y:S01]  /*3790*/  IMAD.MOV.U32 R4, RZ, RZ, R26 ;  /* 0x000000ffff047224 */ /* 0x000fe200078e001a */
[-C--:B--2---:R-:W-:Y:S01]  /*37a0*/  DMUL R8, R8, R50.reuse ;  /* 0x0000003208087228 */ /* 0x084fe20000000000 */
[----:B------:R-:W-:Y:S01]  /*37b0*/  IMAD.MOV.U32 R5, RZ, RZ, R27 ;  /* 0x000000ffff057224 */ /* 0x000fe200078e001b */
[----:B------:R-:W-:-:S05]  /*37c0*/  DMUL R6, R6, R50 ;  /* 0x0000003206067228 */ /* 0x000fca0000000000 */
[----:B------:R-:W-:Y:S01]  /*37d0*/  DFMA R10, R4, R48, R10 ;  /* 0x00000030040a722b */ /* 0x000fe2000000000a */
[----:B------:R-:W-:Y:S01]  /*37e0*/  MOV R4, R24 ;  /* 0x0000001800047202 */ /* 0x000fe20000000f00 */
[----:B------:R-:W-:-:S06]  /*37f0*/  IMAD.MOV.U32 R5, RZ, RZ, R25 ;  /* 0x000000ffff057224 */ /* 0x000fcc00078e0019 */
[----:B------:R-:W-:Y:S01]  /*3800*/  DFMA R8, R4, R48, R8 ;  /* 0x000000300408722b */ /* 0x000fe20000000008 */
[----:B------:R-:W-:Y:S01]  /*3810*/  MOV R4, R22 ;  /* 0x0000001600047202 */ /* 0x000fe20000000f00 */
[----:B------:R-:W-:-:S06]  /*3820*/  IMAD.MOV.U32 R5, RZ, RZ, R23 ;  /* 0x000000ffff057224 */ /* 0x000fcc00078e0017 */
[----:B------:R-:W-:Y:S01]  /*3830*/  DFMA R6, R4, R48, R6 ;  /* 0x000000300406722b */ /* 0x000fe20000000006 */
[----:B------:R-:W-:Y:S01]  /*3840*/  VIADD R4, R44, 0x8 ;  /* 0x000000082c047836 */ /* 0x000fe20000000000 */
[----:B------:R-:W-:Y:S09]  /*3850*/  BRA.U UP0, `(.L_x_35) ;  /* 0x0000000100547547 */ /* 0x000ff2000b800000 */
[----:B------:R-:W1:Y:S01]  /*3860*/  LDCU UR19, c[0x0][0x384] ;  /* 0x00007080ff1377ac */ /* 0x000e620008000800 */
[C---:B------:R-:W-:Y:S02]  /*3870*/  VIADD R30, R44.reuse, 0x1 ;  /* 0x000000012c1e7836 */ /* 0x040fe40000000000 */
[----:B------:R-:W-:Y:S01]  /*3880*/  VIADD R5, R44, 0x2 ;  /* 0x000000022c057836 */ /* 0x000fe20000000000 */
[----:B------:R-:W2:Y:S01]  /*3890*/  LDCU.64 UR4, c[0x0][0x428] ;  /* 0x00008500ff0477ac */ /* 0x000ea20008000a00 */
[----:B-1----:R-:W-:-:S04]  /*38a0*/  ISETP.GE.AND P3, PT, R43, UR19, PT ;  /* 0x000000132b007c0c */ /* 0x002fc8000bf66270 */
[----:B------:R-:W-:Y:S02]  /*38b0*/  ISETP.LT.AND P2, PT, R44, UR18, !P3 ;  /* 0x000000122c007c0c */ /* 0x000fe4000df41270 */
[----:B------:R-:W-:Y:S02]  /*38c0*/  ISETP.LT.AND P1, PT, R30, UR18, !P3 ;  /* 0x000000121e007c0c */ /* 0x000fe4000df21270 */
[----:B--2---:R-:W-:Y:S02]  /*38d0*/  IADD3 R30, P4, PT, R56, UR4, RZ ;  /* 0x00000004381e7c10 */ /* 0x004fe4000ff9e0ff */
[----:B------:R-:W-:Y:S02]  /*38e0*/  ISETP.LT.AND P0, PT, R5, UR18, !P3 ;  /* 0x0000001205007c0c */ /* 0x000fe4000df01270 */
[----:B------:R-:W-:Y:S02]  /*38f0*/  IADD3.X R31, PT, PT, R57, UR5, RZ, P4, !PT ;  /* 0x00000005391f7c10 */ /* 0x000fe4000a7fe4ff */
[----:B------:R-:W-:-:S02]  /*3900*/  IADD3 R32, P4, PT, R30, UR4, RZ ;  /* 0x000000041e207c10 */ /* 0x000fc4000ff9e0ff */
[----:B------:R-:W-:Y:S01]  /*3910*/  ISETP.LT.AND P3, PT, R0, UR18, !P3 ;  /* 0x0000001200007c0c */ /* 0x000fe2000df61270 */
[----:B------:R-:W-:Y:S01]  /*3920*/  @P2 STG.E.64 desc[UR16][R56.64], R46 ;  /* 0x0000002e38002986 */ /* 0x000fe2000c101b10 */
[----:B------:R-:W-:-:S03]  /*3930*/  IADD3.X R33, PT, PT, R31, UR5, RZ, P4, !PT ;  /* 0x000000051f217c10 */ /* 0x000fc6000a7fe4ff */
[----:B------:R-:W-:Y:S04]  /*3940*/  @P1 STG.E.64 desc[UR16][R30.64], R10 ;  /* 0x0000000a1e001986 */ /* 0x000fe8000c101b10 */
[----:B------:R1:W-:Y:S02]  /*3950*/  @P0 STG.E.64 desc[UR16][R32.64], R8 ;  /* 0x0000000820000986 */ /* 0x0003e4000c101b10 */
[----:B-1----:R-:W-:-:S04]  /*3960*/  IADD3 R8, P0, PT, R32, UR4, RZ ;  /* 0x0000000420087c10 */ /* 0x002fc8000ff1e0ff */
[----:B------:R-:W-:Y:S01]  /*3970*/  IADD3.X R9, PT, PT, R33, UR5, RZ, P0, !PT ;  /* 0x0000000521097c10 */ /* 0x000fe200087fe4ff */
[----:B------:R-:W-:Y:S08]  /*3980*/  @!P3 BRA `(.L_x_36) ;  /* 0x0000000c00c8b947 */ /* 0x000ff00003800000 */
[----:B------:R2:W-:Y:S01]  /*3990*/  STG.E.64 desc[UR16][R8.64], R6 ;  /* 0x0000000608007986 */ /* 0x0005e2000c101b10 */
[----:B------:R-:W-:Y:S05]  /*39a0*/  BRA `(.L_x_36) ;  /* 0x0000000c00c07947 */ /* 0x000fea0003800000 */
.L_x_35:
[----:B------:R-:W1:Y:S01]  /*39b0*/  LDCU UR4, c[0x0][0x424] ;  /* 0x00008480ff0477ac */ /* 0x000e620008000800 */
[----:B------:R-:W-:Y:S01]  /*39c0*/  BSSY.RECONVERGENT B0, `(.L_x_37) ;  /* 0x0000030000007945 */ /* 0x000fe20003800200 */
[----:B-1----:R-:W-:-:S05]  /*39d0*/  IMAD.U32 R30, RZ, RZ, UR4 ;  /* 0x00000004ff1e7e24 */ /* 0x002fca000f8e00ff */
[----:B------:R-:W-:-:S04]  /*39e0*/  LOP3.LUT R0, R53, R30, RZ, 0xfc, !PT ;  /* 0x0000001e35007212 */ /* 0x000fc800078efcff */
[----:B------:R-:W-:-:S13]  /*39f0*/  ISETP.NE.U32.AND P0, PT, R0, RZ, PT ;  /* 0x000000ff0000720c */ /* 0x000fda0003f05070 */
[----:B------:R-:W-:Y:S05]  /*3a00*/  @P0 BRA `(.L_x_38) ;  /* 0x0000000000600947 */ /* 0x000fea0003800000 */
[----:B------:R-:W1:Y:S01]  /*3a10*/  LDCU UR4, c[0x0][0x420] ;  /* 0x00008400ff0477ac */ /* 0x000e620008000800 */
[----:B------:R-:W-:Y:S01]  /*3a20*/  IMAD.MOV.U32 R32, RZ, RZ, RZ ;  /* 0x000000ffff207224 */ /* 0x000fe200078e00ff */
[----:B------:R-:W-:Y:S02]  /*3a30*/  MOV R31, RZ ;  /* 0x000000ff001f7202 */ /* 0x000fe40000000f00 */
[----:B-1----:R-:W-:-:S04]  /*3a40*/  MOV R5, UR4 ;  /* 0x0000000400057c02 */ /* 0x002fc80008000f00 */
[----:B------:R-:W1:Y:S01]  /*3a50*/  I2F.U32.RP R0, R5 ;  /* 0x0000000500007306 */ /* 0x000e620000209000 */
[----:B------:R-:W-:-:S07]  /*3a60*/  ISETP.NE.U32.AND P0, PT, R5, RZ, PT ;  /* 0x000000ff0500720c */ /* 0x000fce0003f05070 */
[----:B-1----:R-:W1:Y:S02]  /*3a70*/  MUFU.RCP R0, R0 ;  /* 0x0000000000007308 */ /* 0x002e640000001000 */
[----:B-1----:R-:W-:-:S06]  /*3a80*/  VIADD R0, R0, 0xffffffe ;  /* 0x0ffffffe00007836 */ /* 0x002fcc0000000000 */
[----:B------:R-:W1:Y:S02]  /*3a90*/  F2I.FTZ.U32.TRUNC.NTZ R33, R0 ;  /* 0x0000000000217305 */ /* 0x000e64000021f000 */
[----:B-1----:R-:W-:-:S05]  /*3aa0*/  IMAD R0, R33, R5, RZ ;  /* 0x0000000521007224 */ /* 0x002fca00078e02ff */
[----:B------:R-:W-:-:S05]  /*3ab0*/  IADD3 R0, PT, PT, -R0, RZ, RZ ;  /* 0x000000ff00007210 */ /* 0x000fca0007ffe1ff */
[----:B------:R-:W-:-:S06]  /*3ac0*/  IMAD.HI.U32 R0, R33, R0, R32 ;  /* 0x0000000021007227 */ /* 0x000fcc00078e0020 */
[----:B------:R-:W-:-:S05]  /*3ad0*/  IMAD.HI.U32 R32, R0, R54, RZ ;  /* 0x0000003600207227 */ /* 0x000fca00078e00ff */
[----:B------:R-:W-:-:S05]  /*3ae0*/  IADD3 R0, PT, PT, -R32, RZ, RZ ;  /* 0x000000ff20007210 */ /* 0x000fca0007ffe1ff */
[----:B------:R-:W-:-:S05]  /*3af0*/  IMAD R0, R5, R0, R54 ;  /* 0x0000000005007224 */ /* 0x000fca00078e0236 */
[----:B------:R-:W-:-:S13]  /*3b00*/  ISETP.GE.U32.AND P2, PT, R0, R5, PT ;  /* 0x000000050000720c */ /* 0x000fda0003f46070 */
[----:B------:R-:W-:Y:S01]  /*3b10*/  @P2 IMAD.IADD R0, R0, 0x1, -R5 ;  /* 0x0000000100002824 */ /* 0x000fe200078e0a05 */
[----:B------:R-:W-:-:S04]  /*3b20*/  @P2 IADD3 R32, PT, PT, R32, 0x1, RZ ;  /* 0x0000000120202810 */ /* 0x000fc80007ffe0ff */
[----:B------:R-:W-:-:S13]  /*3b30*/  ISETP.GE.U32.AND P1, PT, R0, R5, PT ;  /* 0x000000050000720c */ /* 0x000fda0003f26070 */
[----:B------:R-:W-:Y:S01]  /*3b40*/  @P1 VIADD R32, R32, 0x1 ;  /* 0x0000000120201836 */ /* 0x000fe20000000000 */
[----:B------:R-:W-:-:S04]  /*3b50*/  @!P0 LOP3.LUT R32, RZ, R5, RZ, 0x33, !PT ;  /* 0x00000005ff208212 */ /* 0x000fc800078e33ff */
[----:B------:R-:W-:-:S05]  /*3b60*/  IADD3 R0, PT, PT, -R32, RZ, RZ ;  /* 0x000000ff20007210 */ /* 0x000fca0007ffe1ff */
[----:B------:R-:W-:Y:S01]  /*3b70*/  IMAD R0, R5, R0, R54 ;  /* 0x0000000005007224 */ /* 0x000fe200078e0236 */
[----:B------:R-:W-:Y:S05]  /*3b80*/  BRA `(.L_x_39) ;  /* 0x00000000004c7947 */ /* 0x000fea0003800000 */
.L_x_38:
[----:B------:R-:W1:Y:S01]  /*3b90*/  LDCU.64 UR4, c[0x0][0x420] ;  /* 0x00008400ff0477ac */ /* 0x000e620008000a00 */
[----:B------:R-:W-:Y:S01]  /*3ba0*/  IMAD.MOV.U32 R30, RZ, RZ, R54 ;  /* 0x000000ffff1e7224 */ /* 0x000fe200078e0036 */
[----:B------:R-:W-:Y:S02]  /*3bb0*/  MOV R0, R53 ;  /* 0x0000003500007202 */ /* 0x000fe40000000f00 */
[----:B------:R-:W-:Y:S01]  /*3bc0*/  MOV R35, 0x3c00 ;  /* 0x00003c0000237802 */ /* 0x000fe20000000f00 */
[----:B-1----:R-:W-:Y:S01]  /*3bd0*/  IMAD.U32 R37, RZ, RZ, UR4 ;  /* 0x00000004ff257e24 */ /* 0x002fe2000f8e00ff */
[----:B------:R-:W-:Y:S02]  /*3be0*/  MOV R36, UR5 ;  /* 0x0000000500247c02 */ /* 0x000fe40008000f00 */
[----:B-----5:R-:W-:Y:S05]  /*3bf0*/  CALL.REL.NOINC `($__internal_0_$__cuda_sm20_div_u64) ;  /* 0x0000005000787944 */ /* 0x020fea0003c00000 */
[----:B------:R-:W1:Y:S01]  /*3c00*/  LDCU.64 UR4, c[0x0][0x420] ;  /* 0x00008400ff0477ac */ /* 0x000e620008000a00 */
[----:B------:R-:W-:Y:S02]  /*3c10*/  IADD3 R31, P0, PT, RZ, -R0, RZ ;  /* 0x80000000ff1f7210 */ /* 0x000fe40007f1e0ff */
[----:B------:R-:W-:Y:S02]  /*3c20*/  MOV R52, R54 ;  /* 0x0000003600347202 */ /* 0x000fe40000000f00 */
[----:B------:R-:W-:Y:S02]  /*3c30*/  IADD3.X R32, PT, PT, RZ, ~R30, RZ, P0, !PT ;  /* 0x8000001eff207210 */ /* 0x000fe400007fe4ff */
[----:B-1----:R-:W-:Y:S01]  /*3c40*/  MOV R5, UR4 ;  /* 0x0000000400057c02 */ /* 0x002fe20008000f00 */
[----:B------:R-:W-:-:S04]  /*3c50*/  IMAD.U32 R30, RZ, RZ, UR5 ;  /* 0x00000005ff1e7e24 */ /* 0x000fc8000f8e00ff */
[-C--:B------:R-:W-:Y:S02]  /*3c60*/  IMAD R32, R32, R5.reuse, RZ ;  /* 0x0000000520207224 */ /* 0x080fe400078e02ff */
[----:B------:R-:W-:-:S04]  /*3c70*/  IMAD.WIDE.U32 R52, R31, R5, R52 ;  /* 0x000000051f347225 */ /* 0x000fc800078e0034 */
[----:B------:R-:W-:Y:S02]  /*3c80*/  IMAD R31, R31, R30, R32 ;  /* 0x0000001e1f1f7224 */ /* 0x000fe400078e0220 */
[----:B------:R-:W-:Y:S01]  /*3c90*/  IMAD.MOV.U32 R32, RZ, RZ, R0 ;  /* 0x000000ffff207224 */ /* 0x000fe200078e0000 */
[----:B------:R-:W-:Y:S02]  /*3ca0*/  MOV R0, R52 ;  /* 0x0000003400007202 */ /* 0x000fe40000000f00 */
[----:B------:R-:W-:Y:S02]  /*3cb0*/  IADD3 R31, PT, PT, R53, R31, RZ ;  /* 0x0000001f351f7210 */ /* 0x000fe40007ffe0ff */
.L_x_39:
[----:B------:R-:W-:Y:S05]  /*3cc0*/  BSYNC.RECONVERGENT B0 ;  /* 0x0000000000007941 */ /* 0x000fea0003800200 */
.L_x_37:
[----:B------:R-:W1:Y:S01]  /*3cd0*/  LDCU.64 UR4, c[0x0][0x380] ;  /* 0x00007000ff0477ac */ /* 0x000e620008000a00 */
[----:B------:R-:W-:Y:S01]  /*3ce0*/  PLOP3.LUT P3, PT, PT, PT, PT, 0x8, 0x80 ;  /* 0x000000000080781c */ /* 0x000fe20003f6e170 */
[----:B------:R-:W-:Y:S01]  /*3cf0*/  BSSY.RECONVERGENT B0, `(.L_x_40) ;  /* 0x000003b000007945 */ /* 0x000fe20003800200 */
[----:B-1----:R-:W-:-:S04]  /*3d00*/  ISETP.GE.AND P0, PT, R43, UR5, PT ;  /* 0x000000052b007c0c */ /* 0x002fc8000bf06270 */
[----:B------:R-:W-:Y:S01]  /*3d10*/  ISETP.GE.OR P1, PT, R44, UR4, P0 ;  /* 0x000000042c007c0c */ /* 0x000fe20008726670 */
[----:B------:R-:W1:-:S12]  /*3d20*/  LDCU.64 UR4, c[0x0][0x428] ;  /* 0x00008500ff0477ac */ /* 0x000e580008000a00 */
[--C-:B------:R-:W-:Y:S02]  /*3d30*/  @!P1 SHF.R.U64 R0, R0, 0x3, R31.reuse ;  /* 0x0000000300009819 */ /* 0x100fe4000000121f */
[----:B------:R-:W-:Y:S02]  /*3d40*/  @!P1 SHF.R.U32.HI R31, RZ, 0x3, R31 ;  /* 0x00000003ff1f9819 */ /* 0x000fe4000001161f */
[----:B------:R-:W-:Y:S02]  /*3d50*/  @!P1 ISETP.GT.U32.AND P2, PT, R32, R0, PT ;  /* 0x000000002000920c */ /* 0x000fe40003f44070 */
[----:B------:R-:W-:-:S04]  /*3d60*/  @!P1 SHF.R.S32.HI R32, RZ, 0x1f, R32 ;  /* 0x0000001fff209819 */ /* 0x000fc80000011420 */
[----:B------:R-:W-:-:S04]  /*3d70*/  @!P1 ISETP.GT.U32.AND.EX P2, PT, R32, R31, PT, P2 ;  /* 0x0000001f2000920c */ /* 0x000fc80003f44120 */
[----:B------:R-:W-:Y:S02]  /*3d80*/  @!P1 PLOP3.LUT P3, PT, P2, PT, PT, 0x8, 0x80 ;  /* 0x000000000080981c */ /* 0x000fe4000176e170 */
[----:B-1----:R-:W-:-:S04]  /*3d90*/  IADD3 R52, P1, PT, R56, UR4, RZ ;  /* 0x0000000438347c10 */ /* 0x002fc8000ff3e0ff */
[----:B------:R-:W-:Y:S02]  /*3da0*/  IADD3.X R53, PT, PT, R57, UR5, RZ, P1, !PT ;  /* 0x0000000539357c10 */ /* 0x000fe40008ffe4ff */
[----:B------:R-:W-:-:S04]  /*3db0*/  IADD3 R54, P1, PT, R52, -UR8, RZ ;  /* 0x8000000834367c10 */ /* 0x000fc8000ff3e0ff */
[----:B------:R-:W-:Y:S01]  /*3dc0*/  IADD3.X R55, PT, PT, R53, ~UR9, RZ, P1, !PT ;  /* 0x8000000935377c10 */ /* 0x000fe20008ffe4ff */
[----:B------:R-:W-:Y:S02]  /*3dd0*/  @P3 IMAD.MOV.U32 R32, RZ, RZ, R56 ;  /* 0x000000ffff203224 */ /* 0x000fe400078e0038 */
[----:B------:R-:W-:Y:S01]  /*3de0*/  @P3 IMAD.MOV.U32 R33, RZ, RZ, R57 ;  /* 0x000000ffff213224 */ /* 0x000fe200078e0039 */
[----:B------:R-:W-:-:S04]  /*3df0*/  LOP3.LUT R0, R55, R30, RZ, 0xfc, !PT ;  /* 0x0000001e37007212 */ /* 0x000fc800078efcff */
[----:B------:R1:W-:Y:S01]  /*3e00*/  @P3 STG.E.64 desc[UR16][R32.64], R46 ;  /* 0x0000002e20003986 */ /* 0x0003e2000c101b10 */
[----:B------:R-:W-:-:S13]  /*3e10*/  ISETP.NE.U32.AND P1, PT, R0, RZ, PT ;  /* 0x000000ff0000720c */ /* 0x000fda0003f25070 */
[----:B------:R-:W-:Y:S05]  /*3e20*/  @P1 BRA `(.L_x_41) ;  /* 0x0000000000581947 */ /* 0x000fea0003800000 */
[----:B------:R-:W2:Y:S01]  /*3e30*/  I2F.U32.RP R0, R5 ;  /* 0x0000000500007306 */ /* 0x000ea20000209000 */
[----:B-1----:R-:W-:Y:S01]  /*3e40*/  IMAD.MOV.U32 R32, RZ, RZ, RZ ;  /* 0x000000ffff207224 */ /* 0x002fe200078e00ff */
[----:B------:R-:W-:Y:S01]  /*3e50*/  ISETP.NE.U32.AND P1, PT, R5, RZ, PT ;  /* 0x000000ff0500720c */ /* 0x000fe20003f25070 */
[----:B------:R-:W-:-:S05]  /*3e60*/  IMAD.MOV.U32 R31, RZ, RZ, RZ ;  /* 0x000000ffff1f7224 */ /* 0x000fca00078e00ff */
[----:B--2---:R-:W1:Y:S02]  /*3e70*/  MUFU.RCP R0, R0 ;  /* 0x0000000000007308 */ /* 0x004e640000001000 */
[----:B-1----:R-:W-:-:S06]  /*3e80*/  IADD3 R0, PT, PT, R0, 0xffffffe, RZ ;  /* 0x0ffffffe00007810 */ /* 0x002fcc0007ffe0ff */
[----:B------:R-:W1:Y:S02]  /*3e90*/  F2I.FTZ.U32.TRUNC.NTZ R33, R0 ;  /* 0x0000000000217305 */ /* 0x000e64000021f000 */
[----:B-1----:R-:W-:-:S05]  /*3ea0*/  IADD3 R0, PT, PT, RZ, -R33, RZ ;  /* 0x80000021ff007210 */ /* 0x002fca0007ffe0ff */
[----:B------:R-:W-:-:S04]  /*3eb0*/  IMAD R0, R0, R5, RZ ;  /* 0x0000000500007224 */ /* 0x000fc800078e02ff */
        /* <DEDUP_REMOVED lines=13> */
.L_x_41:
[----:B------:R-:W2:Y:S01]  /*3f90*/  LDCU.64 UR4, c[0x0][0x420] ;  /* 0x00008400ff0477ac */ /* 0x000ea20008000a00 */
[----:B------:R-:W-:Y:S01]  /*3fa0*/  IMAD.MOV.U32 R30, RZ, RZ, R54 ;  /* 0x000000ffff1e7224 */ /* 0x000fe200078e0036 */
[----:B------:R-:W-:Y:S02]  /*3fb0*/  MOV R0, R55 ;  /* 0x0000003700007202 */ /* 0x000fe40000000f00 */
[----:B------:R-:W-:Y:S01]  /*3fc0*/  MOV R35, 0x4000 ;  /* 0x0000400000237802 */ /* 0x000fe20000000f00 */
[----:B--2---:R-:W-:Y:S01]  /*3fd0*/  IMAD.U32 R37, RZ, RZ, UR4 ;  /* 0x00000004ff257e24 */ /* 0x004fe2000f8e00ff */
[----:B------:R-:W-:Y:S02]  /*3fe0*/  MOV R36, UR5 ;  /* 0x0000000500247c02 */ /* 0x000fe40008000f00 */
[----:B-1---5:R-:W-:Y:S05]  /*3ff0*/  CALL.REL.NOINC `($__internal_0_$__cuda_sm20_div_u64) ;  /* 0x0000004c00787944 */ /* 0x022fea0003c00000 */
[----:B------:R-:W1:Y:S01]  /*4000*/  LDCU.64 UR4, c[0x0][0x420] ;  /* 0x00008400ff0477ac */ /* 0x000e620008000a00 */
[----:B------:R-:W-:-:S04]  /*4010*/  IADD3 R31, P1, PT, RZ, -R0, RZ ;  /* 0x80000000ff1f7210 */ /* 0x000fc80007f3e0ff */
[----:B------:R-:W-:Y:S02]  /*4020*/  IADD3.X R32, PT, PT, RZ, ~R30, RZ, P1, !PT ;  /* 0x8000001eff207210 */ /* 0x000fe40000ffe4ff */
[----:B-1----:R-:W-:Y:S02]  /*4030*/  MOV R5, UR4 ;  /* 0x0000000400057c02 */ /* 0x002fe40008000f00 */
[----:B------:R-:W-:-:S03]  /*4040*/  MOV R30, UR5 ;  /* 0x00000005001e7c02 */ /* 0x000fc60008000f00 */
[-C--:B------:R-:W-:Y:S02]  /*4050*/  IMAD R32, R32, R5.reuse, RZ ;  /* 0x0000000520207224 */ /* 0x080fe400078e02ff */
[----:B------:R-:W-:-:S04]  /*4060*/  IMAD.WIDE.U32 R54, R31, R5, R54 ;  /* 0x000000051f367225 */ /* 0x000fc800078e0036 */
[----:B------:R-:W-:Y:S01]  /*4070*/  IMAD R31, R31, R30, R32 ;  /* 0x0000001e1f1f7224 */ /* 0x000fe200078e0220 */
[----:B------:R-:W-:-:S04]  /*4080*/  MOV R32, R0 ;  /* 0x0000000000207202 */ /* 0x000fc80000000f00 */
[----:B------:R-:W-:Y:S02]  /*4090*/  IADD3 R31, PT, PT, R31, R55, RZ ;  /* 0x000000371f1f7210 */ /* 0x000fe40007ffe0ff */
.L_x_42:
[----:B------:R-:W-:Y:S05]  /*40a0*/  BSYNC.RECONVERGENT B0 ;  /* 0x0000000000007941 */ /* 0x000fea0003800200 */
.L_x_40:
[----:B------:R-:W1:Y:S01]  /*40b0*/  LDCU UR4, c[0x0][0x380] ;  /* 0x00007000ff0477ac */ /* 0x000e620008000800 */
[----:B------:R-:W-:Y:S01]  /*40c0*/  VIADD R0, R44, 0x1 ;  /* 0x000000012c007836 */ /* 0x000fe20000000000 */
[----:B------:R-:W-:Y:S01]  /*40d0*/  PLOP3.LUT P3, PT, PT, PT, PT, 0x8, 0x80 ;  /* 0x000000000080781c */ /* 0x000fe20003f6e170 */
[----:B------:R-:W-:Y:S03]  /*40e0*/  BSSY.RECONVERGENT B0, `(.L_x_43) ;  /* 0x0000037000007945 */ /* 0x000fe60003800200 */
[----:B-1----:R-:W-:Y:S01]  /*40f0*/  ISETP.GE.OR P1, PT, R0, UR4, P0 ;  /* 0x0000000400007c0c */ /* 0x002fe20008726670 */
        /* <DEDUP_REMOVED lines=11> */
[----:B------:R1:W-:Y:S03]  /*41b0*/  @P3 STG.E.64 desc[UR16][R52.64], R10 ;  /* 0x0000000a34003986 */ /* 0x0003e6000c101b10 */
[----:B------:R-:W-:-:S04]  /*41c0*/  LOP3.LUT R0, R55, R30, RZ, 0xfc, !PT ;  /* 0x0000001e37007212 */ /* 0x000fc800078efcff */
[----:B------:R-:W-:-:S13]  /*41d0*/  ISETP.NE.U32.AND P1, PT, R0, RZ, PT ;  /* 0x000000ff0000720c */ /* 0x000fda0003f25070 */
[----:B------:R-:W-:Y:S05]  /*41e0*/  @P1 BRA `(.L_x_44) ;  /* 0x0000000000541947 */ /* 0x000fea0003800000 */
[----:B------:R-:W2:Y:S01]  /*41f0*/  I2F.U32.RP R0, R5 ;  /* 0x0000000500007306 */ /* 0x000ea20000209000 */
[----:B-1----:R-:W-:Y:S02]  /*4200*/  MOV R10, RZ ;  /* 0x000000ff000a7202 */ /* 0x002fe40000000f00 */
[----:B------:R-:W-:-:S05]  /*4210*/  ISETP.NE.U32.AND P1, PT, R5, RZ, PT ;  /* 0x000000ff0500720c */ /* 0x000fca0003f25070 */
[----:B--2---:R-:W1:Y:S02]  /*4220*/  MUFU.RCP R0, R0 ;  /* 0x0000000000007308 */ /* 0x004e640000001000 */
[----:B-1----:R-:W-:-:S06]  /*4230*/  IADD3 R0, PT, PT, R0, 0xffffffe, RZ ;  /* 0x0ffffffe00007810 */ /* 0x002fcc0007ffe0ff */
[----:B------:R-:W1:Y:S02]  /*4240*/  F2I.FTZ.U32.TRUNC.NTZ R11, R0 ;  /* 0x00000000000b7305 */ /* 0x000e64000021f000 */
[----:B-1----:R-:W-:-:S04]  /*4250*/  IMAD.MOV R0, RZ, RZ, -R11 ;  /* 0x000000ffff007224 */ /* 0x002fc800078e0a0b */
[----:B------:R-:W-:-:S04]  /*4260*/  IMAD R0, R0, R5, RZ ;  /* 0x0000000500007224 */ /* 0x000fc800078e02ff */
[----:B------:R-:W-:-:S06]  /*4270*/  IMAD.HI.U32 R11, R11, R0, R10 ;  /* 0x000000000b0b7227 */ /* 0x000fcc00078e000a */
[----:B------:R-:W-:-:S04]  /*4280*/  IMAD.HI.U32 R11, R11, R54, RZ ;  /* 0x000000360b0b7227 */ /* 0x000fc800078e00ff */
[----:B------:R-:W-:-:S04]  /*4290*/  IMAD.MOV R0, RZ, RZ, -R11 ;  /* 0x000000ffff007224 */ /* 0x000fc800078e0a0b */
[----:B------:R-:W-:-:S05]  /*42a0*/  IMAD R0, R5, R0, R54 ;  /* 0x0000000005007224 */ /* 0x000fca00078e0236 */
[----:B------:R-:W-:-:S13]  /*42b0*/  ISETP.GE.U32.AND P3, PT, R0, R5, PT ;  /* 0x000000050000720c */ /* 0x000fda0003f66070 */
[----:B------:R-:W-:Y:S01]  /*42c0*/  @P3 IADD3 R0, PT, PT, R0, -R5, RZ ;  /* 0x8000000500003210 */ /* 0x000fe20007ffe0ff */
[----:B------:R-:W-:-:S03]  /*42d0*/  @P3 VIADD R11, R11, 0x1 ;  /* 0x000000010b0b3836 */ /* 0x000fc60000000000 */
[----:B------:R-:W-:-:S13]  /*42e0*/  ISETP.GE.U32.AND P2, PT, R0, R5, PT ;  /* 0x000000050000720c */ /* 0x000fda0003f46070 */
[----:B------:R-:W-:Y:S02]  /*42f0*/  @P2 IADD3 R11, PT, PT, R11, 0x1, RZ ;  /* 0x000000010b0b2810 */ /* 0x000fe40007ffe0ff */
[----:B------:R-:W-:-:S04]  /*4300*/  @!P1 LOP3.LUT R11, RZ, R5, RZ, 0x33, !PT ;  /* 0x00000005ff0b9212 */ /* 0x000fc800078e33ff */
[----:B------:R-:W-:-:S05]  /*4310*/  IADD3 R0, PT, PT, -R11, RZ, RZ ;  /* 0x000000ff0b007210 */ /* 0x000fca0007ffe1ff */
[----:B------:R-:W-:Y:S01]  /*4320*/  IMAD R54, R5, R0, R54 ;  /* 0x0000000005367224 */ /* 0x000fe200078e0236 */
[----:B------:R-:W-:Y:S05]  /*4330*/  BRA `(.L_x_45) ;  /* 0x0000000000447947 */ /* 0x000fea0003800000 */
.L_x_44:
        /* <DEDUP_REMOVED lines=17> */
.L_x_45:
[----:B------:R-:W-:Y:S05]  /*4450*/  BSYNC.RECONVERGENT B0 ;  /* 0x0000000000007941 */ /* 0x000fea0003800200 */
.L_x_43:
        /* <DEDUP_REMOVED lines=41> */
.L_x_47:
        /* <DEDUP_REMOVED lines=8> */
[-C--:B------:R-:W-:Y:S02]  /*4770*/  IADD3 R5, P1, PT, RZ, -R0.reuse, RZ ;  /* 0x80000000ff057210 */ /* 0x080fe40007f3e0ff */
[----:B------:R-:W-:Y:S02]  /*4780*/  MOV R9, R0 ;  /* 0x0000000000097202 */ /* 0x000fe40000000f00 */
[----:B------:R-:W-:-:S05]  /*4790*/  IADD3.X R8, PT, PT, RZ, ~R30, RZ, P1, !PT ;  /* 0x8000001eff087210 */ /* 0x000fca0000ffe4ff */
[----:B-1----:R-:W-:Y:S02]  /*47a0*/  IMAD R8, R8, UR4, RZ ;  /* 0x0000000408087c24 */ /* 0x002fe4000f8e02ff */
[----:B------:R-:W-:-:S04]  /*47b0*/  IMAD.WIDE.U32 R52, R5, UR4, R52 ;  /* 0x0000000405347c25 */ /* 0x000fc8000f8e0034 */
[----:B------:R-:W-:Y:S01]  /*47c0*/  IMAD R8, R5, UR5, R8 ;  /* 0x0000000505087c24 */ /* 0x000fe2000f8e0208 */
[----:B------:R-:W-:-:S04]  /*47d0*/  MOV R5, R52 ;  /* 0x0000003400057202 */ /* 0x000fc80000000f00 */
[----:B------:R-:W-:Y:S02]  /*47e0*/  IADD3 R8, PT, PT, R8, R53, RZ ;  /* 0x0000003508087210 */ /* 0x000fe40007ffe0ff */
.L_x_48:
[----:B------:R-:W-:Y:S05]  /*47f0*/  BSYNC.RECONVERGENT B0 ;  /* 0x0000000000007941 */ /* 0x000fea0003800200 */
.L_x_46:
        /* <DEDUP_REMOVED lines=8> */
[----:B------:R-:W-:-:S04]  /*4880*/  @!P0 ISETP.GT.U32.AND.EX P1, PT, R0, R8, PT, P1 ;  /* 0x000000080000820c */ /* 0x000fc80003f24110 */
[----:B------:R-:W-:-:S13]  /*4890*/  @!P0 PLOP3.LUT P2, PT, P1, PT, PT, 0x8, 0x80 ;  /* 0x000000000080881c */ /* 0x000fda0000f4e170 */
[----:B------:R1:W-:Y:S02]  /*48a0*/  @P2 STG.E.64 desc[UR16][R10.64], R6 ;  /* 0x000000060a002986 */ /* 0x0003e4000c101b10 */
.L_x_36:
[----:B------:R-:W-:Y:S05]  /*48b0*/  BSYNC.RECONVERGENT B1 ;  /* 0x0000000000017941 */ /* 0x000fea0003800200 */
.L_x_34:
[----:B------:R-:W1:Y:S01]  /*48c0*/  LDCU.64 UR4, c[0x0][0x440] ;  /* 0x00008800ff0477ac */ /* 0x000e620008000a00 */
[----:B------:R-:W-:Y:S01]  /*48d0*/  BSSY.RECONVERGENT B1, `(.L_x_49) ;  /* 0x00000f8000017945 */ /* 0x000fe20003800200 */
[----:B------:R-:W-:Y:S01]  /*48e0*/  UISETP.GT.AND UP0, UPT, UR13, UR14, UPT ;  /* 0x0000000e0d00728c */ /* 0x000fe2000bf04270 */
[----:B-12---:R-:W-:-:S04]  /*48f0*/  IADD3 R6, P0, PT, R56, UR4, RZ ;  /* 0x0000000438067c10 */ /* 0x006fc8000ff1e0ff */
[----:B------:R-:W-:-:S04]  /*4900*/  IADD3.X R7, PT, PT, R57, UR5, RZ, P0, !PT ;  /* 0x0000000539077c10 */ /* 0x000fc800087fe4ff */
[----:B------:R-:W-:Y:S05]  /*4910*/  BRA.U !UP0, `(.L_x_50) ;  /* 0x0000000d08807547 */ /* 0x000fea000b800000 */
[----:B------:R-:W-:Y:S01]  /*4920*/  IADD3 R8, P0, PT, -R2, R20, RZ ;  /* 0x0000001402087210 */ /* 0x000fe20007f1e1ff */
[----:B------:R-:W-:Y:S04]  /*4930*/  BSSY.RECONVERGENT B0, `(.L_x_51) ;  /* 0x0000029000007945 */ /* 0x000fe80003800200 */
        /* <DEDUP_REMOVED lines=26> */
.L_x_52:
[----:B------:R-:W-:Y:S01]  /*4ae0*/  IMAD.MOV.U32 R30, RZ, RZ, R8 ;  /* 0x000000ffff1e7224 */ /* 0x000fe200078e0008 */
[----:B------:R-:W-:Y:S01]  /*4af0*/  MOV R37, UR10 ;  /* 0x0000000a00257c02 */ /* 0x000fe20008000f00 */
[----:B------:R-:W-:Y:S01]  /*4b00*/  IMAD.MOV.U32 R0, RZ, RZ, R9 ;  /* 0x000000ffff007224 */ /* 0x000fe200078e0009 */
[----:B------:R-:W-:Y:S02]  /*4b10*/  MOV R36, UR11 ;  /* 0x0000000b00247c02 */ /* 0x000fe40008000f00 */
[----:B------:R-:W-:Y:S02]  /*4b20*/  MOV R35, 0x4b40 ;  /* 0x00004b4000237802 */ /* 0x000fe40000000f00 */
[----:B-----5:R-:W-:Y:S05]  /*4b30*/  CALL.REL.NOINC `($__internal_0_$__cuda_sm20_div_u64) ;  /* 0x0000004000a87944 */ /* 0x020fea0003c00000 */
[----:B------:R-:W-:-:S04]  /*4b40*/  IADD3 R5, P0, PT, RZ, -R0, RZ ;  /* 0x80000000ff057210 */ /* 0x000fc80007f1e0ff */
[----:B------:R-:W-:Y:S01]  /*4b50*/  IADD3.X R10, PT, PT, RZ, ~R30, RZ, P0, !PT ;  /* 0x8000001eff0a7210 */ /* 0x000fe200007fe4ff */
[----:B------:R-:W-:Y:S01]  /*4b60*/  IMAD.WIDE.U32 R30, R5, UR10, R8 ;  /* 0x0000000a051e7c25 */ /* 0x000fe2000f8e0008 */
[----:B------:R-:W-:-:S03]  /*4b70*/  MOV R9, R0 ;  /* 0x0000000000097202 */ /* 0x000fc60000000f00 */
[----:B------:R-:W-:Y:S01]  /*4b80*/  IMAD R10, R10, UR10, RZ ;  /* 0x0000000a0a0a7c24 */ /* 0x000fe2000f8e02ff */
[----:B------:R-:W-:-:S03]  /*4b90*/  MOV R0, R30 ;  /* 0x0000001e00007202 */ /* 0x000fc60000000f00 */
[----:B------:R-:W-:-:S05]  /*4ba0*/  IMAD R5, R5, UR11, R10 ;  /* 0x0000000b05057c24 */ /* 0x000fca000f8e020a */
[----:B------:R-:W-:Y:S02]  /*4bb0*/  IADD3 R5, PT, PT, R5, R31, RZ ;  /* 0x0000001f05057210 */ /* 0x000fe40007ffe0ff */
.L_x_53:
[----:B------:R-:W-:Y:S05]  /*4bc0*/  BSYNC.RECONVERGENT B0 ;  /* 0x0000000000007941 */ /* 0x000fea0003800200 */
.L_x_51:
[----:B------:R-:W1:Y:S01]  /*4bd0*/  LDCU.64 UR4, c[0x0][0x380] ;  /* 0x00007000ff0477ac */ /* 0x000e620008000a00 */
[----:B------:R-:W-:Y:S02]  /*4be0*/  PLOP3.LUT P2, PT, PT, PT, PT, 0x8, 0x80 ;  /* 0x000000000080781c */ /* 0x000fe40003f4e170 */
        /* <DEDUP_REMOVED lines=8> */
[----:B------:R1:W4:Y:S01]  /*4c70*/  @P2 LDG.E.LTC128B.64 R28, desc[UR16][R20.64] ;  /* 0x00000010141c2981 */ /* 0x000322000c1e1b20 */
[----:B------:R-:W-:Y:S01]  /*4c80*/  IADD3 R8, P1, PT, R20, UR6, RZ ;  /* 0x0000000614087c10 */ /* 0x000fe2000ff3e0ff */
[----:B------:R-:W-:Y:S03]  /*4c90*/  BSSY.RECONVERGENT B0, `(.L_x_54) ;  /* 0x000002b000007945 */ /* 0x000fe60003800200 */
[----:B------:R-:W-:Y:S02]  /*4ca0*/  IADD3.X R9, PT, PT, R21, UR7, RZ, P1, !PT ;  /* 0x0000000715097c10 */ /* 0x000fe40008ffe4ff */
[----:B------:R-:W-:-:S05]  /*4cb0*/  IADD3 R10, P1, PT, -R2, R8, RZ ;  /* 0x00000008020a7210 */ /* 0x000fca0007f3e1ff */
[----:B------:R-:W-:-:S05]  /*4cc0*/  IMAD.X R11, R9, 0x1, ~R3, P1 ;  /* 0x00000001090b7824 */ /* 0x000fca00008e0e03 */
[----:B------:R-:W-:-:S04]  /*4cd0*/  LOP3.LUT R0, R11, UR11, RZ, 0xfc, !PT ;  /* 0x0000000b0b007c12 */ /* 0x000fc8000f8efcff */
[----:B------:R-:W-:-:S13]  /*4ce0*/  ISETP.NE.U32.AND P1, PT, R0, RZ, PT ;  /* 0x000000ff0000720c */ /* 0x000fda0003f25070 */
[----:B-1----:R-:W-:Y:S05]  /*4cf0*/  @P1 BRA `(.L_x_55) ;  /* 0x0000000000581947 */ /* 0x002fea0003800000 */
        /* <DEDUP_REMOVED lines=22> */
.L_x_55:
[----:B------:R-:W-:Y:S01]  /*4e60*/  IMAD.MOV.U32 R30, RZ, RZ, R10 ;  /* 0x000000ffff1e7224 */ /* 0x000fe200078e000a */
[----:B------:R-:W-:Y:S01]  /*4e70*/  MOV R37, UR10 ;  /* 0x0000000a00257c02 */ /* 0x000fe20008000f00 */
[----:B------:R-:W-:Y:S01]  /*4e80*/  IMAD.MOV.U32 R0, RZ, RZ, R11 ;  /* 0x000000ffff007224 */ /* 0x000fe200078e000b */
[----:B------:R-:W-:Y:S02]  /*4e90*/  MOV R36, UR11 ;  /* 0x0000000b00247c02 */ /* 0x000fe40008000f00 */
[----:B------:R-:W-:Y:S02]  /*4ea0*/  MOV R35, 0x4ec0 ;  /* 0x00004ec000237802 */ /* 0x000fe40000000f00 */
[----:B----45:R-:W-:Y:S05]  /*4eb0*/  CALL.REL.NOINC `($__internal_0_$__cuda_sm20_div_u64) ;  /* 0x0000003c00c87944 */ /* 0x030fea0003c00000 */
        /* <DEDUP_REMOVED lines=8> */
.L_x_56:
[----:B------:R-:W-:Y:S05]  /*4f40*/  BSYNC.RECONVERGENT B0 ;  /* 0x0000000000007941 */ /* 0x000fea0003800200 */
.L_x_54:
        /* <DEDUP_REMOVED lines=41> */
.L_x_58:
        /* <DEDUP_REMOVED lines=14> */
.L_x_59:
[----:B------:R-:W-:Y:S05]  /*52c0*/  BSYNC.RECONVERGENT B0 ;  /* 0x0000000000007941 */ /* 0x000fea0003800200 */
.L_x_57:
        /* <DEDUP_REMOVED lines=41> */
.L_x_61:
        /* <DEDUP_REMOVED lines=8> */
[----:B------:R-:W-:-:S04]  /*55e0*/  IMAD.WIDE.U32 R2, R5, UR10, R2 ;  /* 0x0000000a05027c25 */ /* 0x000fc8000f8e0002 */
[----:B------:R-:W-:-:S04]  /*55f0*/  IMAD R10, R10, UR10, RZ ;  /* 0x0000000a0a0a7c24 */ /* 0x000fc8000f8e02ff */
[----:B------:R-:W-:Y:S01]  /*5600*/  IMAD R10, R5, UR11, R10 ;  /* 0x0000000b050a7c24 */ /* 0x000fe2000f8e020a */
[----:B------:R-:W-:-:S04]  /*5610*/  MOV R5, R0 ;  /* 0x0000000000057202 */ /* 0x000fc80000000f00 */
[----:B------:R-:W-:Y:S02]  /*5620*/  IADD3 R3, PT, PT, R10, R3, RZ ;  /* 0x000000030a037210 */ /* 0x000fe40007ffe0ff */
.L_x_62:
[----:B------:R-:W-:Y:S05]  /*5630*/  BSYNC.RECONVERGENT B0 ;  /* 0x0000000000007941 */ /* 0x000fea0003800200 */
.L_x_60:
[----:B------:R-:W1:Y:S01]  /*5640*/  LDCU.64 UR18, c[0x0][0x380] ;  /* 0x00007000ff1277ac */ /* 0x000e620008000a00 */
[----:B------:R-:W-:Y:S01]  /*5650*/  VIADD R0, R44, 0xb ;  /* 0x0000000b2c007836 */ /* 0x000fe20000000000 */
        /* <DEDUP_REMOVED lines=9> */
[----:B------:R-:W-:Y:S05]  /*56f0*/  @!P1 BRA `(.L_x_63) ;  /* 0x0000000000549947 */ /* 0x000fea0003800000 */
[----:B------:R1:W4:Y:S01]  /*5700*/  LDG.E.LTC128B.64 R22, desc[UR16][R8.64] ;  /* 0x0000001008167981 */ /* 0x000322000c1e1b20 */
[----:B------:R-:W-:Y:S05]  /*5710*/  BRA `(.L_x_63) ;  /* 0x00000000004c7947 */ /* 0x000fea0003800000 */
.L_x_50:
[----:B------:R-:W1:Y:S01]  /*5720*/  LDCU UR19, c[0x0][0x384] ;  /* 0x00007080ff1377ac */ /* 0x000e620008000800 */
[----:B------:R-:W-:Y:S01]  /*5730*/  VIADD R0, R44, 0x9 ;  /* 0x000000092c007836 */ /* 0x000fe20000000000 */
[----:B------:R-:W-:Y:S01]  /*5740*/  IADD3 R10, P1, PT, R20, UR6, RZ ;  /* 0x00000006140a7c10 */ /* 0x000fe2000ff3e0ff */
[----:B------:R-:W-:-:S03]  /*5750*/  VIADD R2, R44, 0xa ;  /* 0x0000000a2c027836 */ /* 0x000fc60000000000 */
[----:B------:R-:W-:Y:S02]  /*5760*/  IADD3.X R11, PT, PT, R21, UR7, RZ, P1, !PT ;  /* 0x00000007150b7c10 */ /* 0x000fe40008ffe4ff */
[----:B------:R-:W-:-:S04]  /*5770*/  IADD3 R8, P1, PT, R10, UR6, RZ ;  /* 0x000000060a087c10 */ /* 0x000fc8000ff3e0ff */
[----:B------:R-:W-:Y:S02]  /*5780*/  IADD3.X R9, PT, PT, R11, UR7, RZ, P1, !PT ;  /* 0x000000070b097c10 */ /* 0x000fe40008ffe4ff */
[----:B------:R-:W-:Y:S02]  /*5790*/  IADD3 R30, P1, PT, R8, UR6, RZ ;  /* 0x00000006081e7c10 */ /* 0x000fe4000ff3e0ff */
[----:B-1----:R-:W-:Y:S02]  /*57a0*/  ISETP.GE.AND P0, PT, R43, UR19, PT ;  /* 0x000000132b007c0c */ /* 0x002fe4000bf06270 */
[----:B------:R-:W-:Y:S02]  /*57b0*/  IADD3.X R31, PT, PT, R9, UR7, RZ, P1, !PT ;  /* 0x00000007091f7c10 */ /* 0x000fe40008ffe4ff */
[----:B------:R-:W-:Y:S01]  /*57c0*/  ISETP.LT.AND P3, PT, R0, UR18, !P0 ;  /* 0x0000001200007c0c */ /* 0x000fe2000c761270 */
[----:B------:R-:W-:Y:S01]  /*57d0*/  VIADD R0, R44, 0xb ;  /* 0x0000000b2c007836 */ /* 0x000fe20000000000 */
[----:B------:R-:W-:-:S02]  /*57e0*/  ISETP.LT.AND P4, PT, R4, UR18, !P0 ;  /* 0x0000001204007c0c */ /* 0x000fc4000c781270 */
[----:B------:R-:W-:Y:S02]  /*57f0*/  ISETP.LT.AND P2, PT, R2, UR18, !P0 ;  /* 0x0000001202007c0c */ /* 0x000fe4000c741270 */
[----:B------:R-:W-:-:S07]  /*5800*/  ISETP.LT.AND P0, PT, R0, UR18, !P0 ;  /* 0x0000001200007c0c */ /* 0x000fce000c701270 */
[----:B------:R2:W4:Y:S04]  /*5810*/  @P3 LDG.E.LTC128B.64 R26, desc[UR16][R10.64] ;  /* 0x000000100a1a3981 */ /* 0x000528000c1e1b20 */
[----:B------:R2:W4:Y:S04]  /*5820*/  @P4 LDG.E.LTC128B.64 R28, desc[UR16][R20.64] ;  /* 0x00000010141c4981 */ /* 0x000528000c1e1b20 */
[----:B------:R2:W4:Y:S04]  /*5830*/  @P2 LDG.E.LTC128B.64 R24, desc[UR16][R8.64] ;  /* 0x0000001008182981 */ /* 0x000528000c1e1b20 */
[----:B------:R2:W4:Y:S02]  /*5840*/  @P0 LDG.E.LTC128B.64 R22, desc[UR16][R30.64] ;  /* 0x000000101e160981 */ /* 0x000524000c1e1b20 */
.L_x_63:
[----:B------:R-:W-:Y:S05]  /*5850*/  BSYNC.RECONVERGENT B1 ;  /* 0x0000000000017941 */ /* 0x000fea0003800200 */
.L_x_49:
[----:B------:R-:W-:Y:S01]  /*5860*/  BAR.SYNC.DEFER_BLOCKING 0x0 ;  /* 0x0000000000007b1d */ /* 0x000fe20000010000 */
[----:B------:R-:W-:-:S05]  /*5870*/  UISETP.GT.AND UP0, UPT, UR13, UR14, UPT ;  /* 0x0000000e0d00728c */ /* 0x000fca000bf04270 */
[----:B-----5:R-:W-:Y:S04]  /*5880*/  STS.128 [R42], R16 ;  /* 0x000000102a007388 */ /* 0x020fe80000000c00 */
[----:B------:R-:W-:Y:S01]  /*5890*/  STS.128 [R42+0x40], R12 ;  /* 0x0000400c2a007388 */ /* 0x000fe20000000c00 */
[----:B------:R-:W-:Y:S06]  /*58a0*/  BAR.SYNC.DEFER_BLOCKING 0x0 ;  /* 0x0000000000007b1d */ /* 0x000fec0000010000 */
[----:B------:R-:W3:Y:S04]  /*58b0*/  LDS.64 R2, [R41+UR15] ;  /* 0x0000000f29027984 */ /* 0x000ee80008000a00 */
[----:B-12---:R-:W1:Y:S04]  /*58c0*/  LDS.64 R8, [R41+UR15+0x120] ;  /* 0x0001200f29087984 */ /* 0x006e680008000a00 */
[----:B------:R-:W2:Y:S04]  /*58d0*/  LDS.64 R10, [R41+UR15+0x240] ;  /* 0x0002400f290a7984 */ /* 0x000ea80008000a00 */
[----:B------:R-:W2:Y:S01]  /*58e0*/  LDS.64 R12, [R41+UR15+0x360] ;  /* 0x0003600f290c7984 */ /* 0x000ea20008000a00 */
[----:B---3--:R-:W-:-:S02]  /*58f0*/  DMUL R2, R2, R50 ;  /* 0x0000003202027228 */ /* 0x008fc40000000000 */
[-C--:B-1----:R-:W-:Y:S02]  /*5900*/  DMUL R8, R8, R50.reuse ;  /* 0x0000003208087228 */ /* 0x082fe40000000000 */
[----:B--2---:R-:W-:-:S04]  /*5910*/  DMUL R10, R10, R50 ;  /* 0x000000320a0a7228 */ /* 0x004fc80000000000 */
[----:B----4-:R-:W-:Y:S02]  /*5920*/  DFMA R2, R28, R48, R2 ;  /* 0x000000301c02722b */ /* 0x010fe40000000002 */
[----:B------:R-:W-:Y:S02]  /*5930*/  DMUL R50, R12, R50 ;  /* 0x000000320c327228 */ /* 0x000fe40000000000 */
[-C--:B------:R-:W-:Y:S02]  /*5940*/  DFMA R8, R26, R48.reuse, R8 ;  /* 0x000000301a08722b */ /* 0x080fe40000000008 */
[----:B------:R-:W-:-:S04]  /*5950*/  DFMA R10, R24, R48, R10 ;  /* 0x00000030180a722b */ /* 0x000fc8000000000a */
[----:B------:R-:W-:Y:S01]  /*5960*/  DFMA R48, R22, R48, R50 ;  /* 0x000000301630722b */ /* 0x000fe20000000032 */
[----:B------:R-:W-:Y:S10]  /*5970*/  BRA.U UP0, `(.L_x_64) ;  /* 0x0000000100507547 */ /* 0x000ff4000b800000 */
[----:B------:R-:W1:Y:S01]  /*5980*/  LDCU.64 UR4, c[0x0][0x428] ;  /* 0x00008500ff0477ac */ /* 0x000e620008000a00 */
[----:B------:R-:W-:Y:S01]  /*5990*/  ISETP.GE.AND P3, PT, R43, UR19, PT ;  /* 0x000000132b007c0c */ /* 0x000fe2000bf66270 */
[C---:B------:R-:W-:Y:S02]  /*59a0*/  VIADD R5, R44.reuse, 0x9 ;  /* 0x000000092c057836 */ /* 0x040fe40000000000 */
[----:B------:R-:W-:Y:S01]  /*59b0*/  VIADD R44, R44, 0xa ;  /* 0x0000000a2c2c7836 */ /* 0x000fe20000000000 */
[----:B------:R-:W-:Y:S02]  /*59c0*/  ISETP.LT.AND P2, PT, R4, UR18, !P3 ;  /* 0x0000001204007c0c */ /* 0x000fe4000df41270 */
[----:B------:R-:W-:Y:S02]  /*59d0*/  ISETP.LT.AND P1, PT, R5, UR18, !P3 ;  /* 0x0000001205007c0c */ /* 0x000fe4000df21270 */
[----:B------:R-:W-:Y:S02]  /*59e0*/  ISETP.LT.AND P0, PT, R44, UR18, !P3 ;  /* 0x000000122c007c0c */ /* 0x000fe4000df01270 */
[----:B------:R-:W-:-:S02]  /*59f0*/  ISETP.LT.AND P3, PT, R0, UR18, !P3 ;  /* 0x0000001200007c0c */ /* 0x000fc4000df61270 */
[----:B-1----:R-:W-:-:S05]  /*5a00*/  IADD3 R4, P4, PT, R6, UR4, RZ ;  /* 0x0000000406047c10 */ /* 0x002fca000ff9e0ff */
[----:B------:R1:W-:Y:S01]  /*5a10*/  @P2 STG.E.64 desc[UR16][R6.64], R2 ;  /* 0x0000000206002986 */ /* 0x0003e2000c101b10 */
[----:B------:R-:W-:Y:S02]  /*5a20*/  IADD3.X R5, PT, PT, R7, UR5, RZ, P4, !PT ;  /* 0x0000000507057c10 */ /* 0x000fe4000a7fe4ff */
[----:B------:R-:W-:-:S03]  /*5a30*/  IADD3 R12, P4, PT, R4, UR4, RZ ;  /* 0x00000004040c7c10 */ /* 0x000fc6000ff9e0ff */
[----:B------:R2:W-:Y:S01]  /*5a40*/  @P1 STG.E.64 desc[UR16][R4.64], R8 ;  /* 0x0000000804001986 */ /* 0x0005e2000c101b10 */
[----:B------:R-:W-:-:S05]  /*5a50*/  IADD3.X R13, PT, PT, R5, UR5, RZ, P4, !PT ;  /* 0x00000005050d7c10 */ /* 0x000fca000a7fe4ff */
[----:B------:R2:W-:Y:S01]  /*5a60*/  @P0 STG.E.64 desc[UR16][R12.64], R10 ;  /* 0x0000000a0c000986 */ /* 0x0005e2000c101b10 */
[----:B-1----:R-:W-:-:S04]  /*5a70*/  IADD3 R2, P0, PT, R12, UR4, RZ ;  /* 0x000000040c027c10 */ /* 0x002fc8000ff1e0ff */
[----:B------:R-:W-:Y:S01]  /*5a80*/  IADD3.X R3, PT, PT, R13, UR5, RZ, P0, !PT ;  /* 0x000000050d037c10 */ /* 0x000fe200087fe4ff */
[----:B------:R-:W-:Y:S08]  /*5a90*/  @!P3 BRA `(.L_x_65) ;  /* 0x000000300078b947 */ /* 0x000ff00003800000 */
[----:B------:R1:W-:Y:S01]  /*5aa0*/  STG.E.64 desc[UR16][R2.64], R48 ;  /* 0x0000003002007986 */ /* 0x0003e2000c101b10 */
[----:B------:R-:W-:Y:S05]  /*5ab0*/  BRA `(.L_x_65) ;  /* 0x0000003000707947 */ /* 0x000fea0003800000 */
.L_x_64:
[----:B------:R-:W1:Y:S01]  /*5ac0*/  LDCU UR4, c[0x0][0x424] ;  /* 0x00008480ff0477ac */ /* 0x000e620008000800 */
[----:B------:R-:W-:Y:S01]  /*5ad0*/  IADD3 R12, P0, PT, R6, -UR8, RZ ;  /* 0x80000008060c7c10 */ /* 0x000fe2000ff1e0ff */
[----:B------:R-:W-:Y:S03]  /*5ae0*/  BSSY.RECONVERGENT B0, `(.L_x_66) ;  /* 0x0000030000007945 */ /* 0x000fe60003800200 */
[----:B------:R-:W-:Y:S01]  /*5af0*/  IADD3.X R13, PT, PT, R7, ~UR9, RZ, P0, !PT ;  /* 0x80000009070d7c10 */ /* 0x000fe200087fe4ff */
        /* <DEDUP_REMOVED lines=28> */
.L_x_67:
[----:B------:R-:W1:Y:S01]  /*5cc0*/  LDCU.64 UR4, c[0x0][0x420] ;  /* 0x00008400ff0477ac */ /* 0x000e620008000a00 */
[----:B------:R-:W-:Y:S01]  /*5cd0*/  IMAD.MOV.U32 R30, RZ, RZ, R12 ;  /* 0x000000ffff1e7224 */ /* 0x000fe200078e000c */
[----:B------:R-:W-:Y:S02]  /*5ce0*/  MOV R0, R13 ;  /* 0x0000000d00007202 */ /* 0x000fe40000000f00 */
[----:B------:R-:W-:Y:S01]  /*5cf0*/  MOV R35, 0x5d30 ;  /* 0x00005d3000237802 */ /* 0x000fe20000000f00 */
[----:B-1----:R-:W-:Y:S01]  /*5d00*/  IMAD.U32 R37, RZ, RZ, UR4 ;  /* 0x00000004ff257e24 */ /* 0x002fe2000f8e00ff */
[----:B------:R-:W-:Y:S02]  /*5d10*/  MOV R36, UR5 ;  /* 0x0000000500247c02 */ /* 0x000fe40008000f00 */
[----:B------:R-:W-:Y:S05]  /*5d20*/  CALL.REL.NOINC `($__internal_0_$__cuda_sm20_div_u64) ;  /* 0x00000030002c7944 */ /* 0x000fea0003c00000 */
[----:B------:R-:W1:Y:S01]  /*5d30*/  LDCU.64 UR4, c[0x0][0x420] ;  /* 0x00008400ff0477ac */ /* 0x000e620008000a00 */
[----:B------:R-:W-:-:S04]  /*5d40*/  IADD3 R5, P0, PT, RZ, -R0, RZ ;  /* 0x80000000ff057210 */ /* 0x000fc80007f1e0ff */
[----:B------:R-:W-:Y:S02]  /*5d50*/  IADD3.X R16, PT, PT, RZ, ~R30, RZ, P0, !PT ;  /* 0x8000001eff107210 */ /* 0x000fe400007fe4ff */
[----:B-1----:R-:W-:Y:S02]  /*5d60*/  MOV R14, UR4 ;  /* 0x00000004000e7c02 */ /* 0x002fe40008000f00 */
[----:B------:R-:W-:-:S03]  /*5d70*/  MOV R15, UR5 ;  /* 0x00000005000f7c02 */ /* 0x000fc60008000f00 */
[-C--:B------:R-:W-:Y:S02]  /*5d80*/  IMAD R16, R16, R14.reuse, RZ ;  /* 0x0000000e10107224 */ /* 0x080fe400078e02ff */
[----:B------:R-:W-:-:S04]  /*5d90*/  IMAD.WIDE.U32 R18, R5, R14, R12 ;  /* 0x0000000e05127225 */ /* 0x000fc800078e000c */
[----:B------:R-:W-:Y:S02]  /*5da0*/  IMAD R5, R5, R15, R16 ;  /* 0x0000000f05057224 */ /* 0x000fe400078e0210 */
[----:B------:R-:W-:Y:S01]  /*5db0*/  IMAD.MOV.U32 R13, RZ, RZ, R0 ;  /* 0x000000ffff0d7224 */ /* 0x000fe200078e0000 */
[----:B------:R-:W-:Y:S01]  /*5dc0*/  MOV R0, R18 ;  /* 0x0000001200007202 */ /* 0x000fe20000000f00 */
[----:B------:R-:W-:Y:S02]  /*5dd0*/  IMAD.IADD R5, R5, 0x1, R19 ;  /* 0x0000000105057824 */ /* 0x000fe400078e0213 */
.L_x_68:
[----:B------:R-:W-:Y:S05]  /*5de0*/  BSYNC.RECONVERGENT B0 ;  /* 0x0000000000007941 */ /* 0x000fea0003800200 */
.L_x_66:
        /* <DEDUP_REMOVED lines=41> */
.L_x_70:
[----:B------:R-:W2:Y:S01]  /*6080*/  LDCU.64 UR4, c[0x0][0x420] ;  /* 0x00008400ff0477ac */ /* 0x000ea20008000a00 */
[----:B------:R-:W-:Y:S01]  /*6090*/  IMAD.MOV.U32 R30, RZ, RZ, R12 ;  /* 0x000000ffff1e7224 */ /* 0x000fe200078e000c */
[----:B------:R-:W-:Y:S02]  /*60a0*/  MOV R0, R13 ;  /* 0x0000000d00007202 */ /* 0x000fe40000000f00 */
[----:B------:R-:W-:Y:S01]  /*60b0*/  MOV R35, 0x60f0 ;  /* 0x000060f000237802 */ /* 0x000fe20000000f00 */
[----:B--2---:R-:W-:Y:S01]  /*60c0*/  IMAD.U32 R37, RZ, RZ, UR4 ;  /* 0x00000004ff257e24 */ /* 0x004fe2000f8e00ff */
[----:B------:R-:W-:Y:S02]  /*60d0*/  MOV R36, UR5 ;  /* 0x0000000500247c02 */ /* 0x000fe40008000f00 */
[----:B-1----:R-:W-:Y:S05]  /*60e0*/  CALL.REL.NOINC `($__internal_0_$__cuda_sm20_div_u64) ;  /* 0x0000002c003c7944 */ /* 0x002fea0003c00000 */
        /* <DEDUP_REMOVED lines=10> */
.L_x_71:
[----:B------:R-:W-:Y:S05]  /*6190*/  BSYNC.RECONVERGENT B0 ;  /* 0x0000000000007941 */ /* 0x000fea0003800200 */
.L_x_69:
[----:B------:R-:W1:Y:S01]  /*61a0*/  LDCU.64 UR4, c[0x0][0x380] ;  /* 0x00007000ff0477ac */ /* 0x000e620008000a00 */
[----:B------:R-:W-:Y:S01]  /*61b0*/  VIADD R0, R44, 0x9 ;  /* 0x000000092c007836 */ /* 0x000fe20000000000 */
        /* <DEDUP_REMOVED lines=40> */
.L_x_73:
        /* <DEDUP_REMOVED lines=17> */
.L_x_74:
[----:B------:R-:W-:Y:S05]  /*6550*/  BSYNC.RECONVERGENT B0 ;  /* 0x0000000000007941 */ /* 0x000fea0003800200 */
.L_x_72:
        /* <DEDUP_REMOVED lines=21> */
[----:B-1----:R-:W1:Y:S01]  /*66b0*/  I2F.U32.RP R2, R14 ;  /* 0x0000000e00027306 */ /* 0x002e620000209000 */
[----:B------:R-:W-:-:S07]  /*66c0*/  ISETP.NE.U32.AND P0, PT, R14, RZ, PT ;  /* 0x000000ff0e00720c */ /* 0x000fce0003f05070 */
[----:B-1----:R-:W1:Y:S02]  /*66d0*/  MUFU.RCP R2, R2 ;  /* 0x0000000200027308 */ /* 0x002e640000001000 */
[----:B-1----:R-:W-:-:S06]  /*66e0*/  IADD3 R2, PT, PT, R2, 0xffffffe, RZ ;  /* 0x0ffffffe02027810 */ /* 0x002fcc0007ffe0ff */
[----:B------:R-:W1:Y:S02]  /*66f0*/  F2I.FTZ.U32.TRUNC.NTZ R3, R2 ;  /* 0x0000000200037305 */ /* 0x000e64000021f000 */
[----:B-1----:R-:W-:Y:S01]  /*6700*/  IMAD.MOV R0, RZ, RZ, -R3 ;  /* 0x000000ffff007224 */ /* 0x002fe200078e0a03 */
[----:B------:R-:W-:-:S03]  /*6710*/  MOV R2, RZ ;  /* 0x000000ff00027202 */ /* 0x000fc60000000f00 */
        /* <DEDUP_REMOVED lines=14> */
.L_x_76:
        /* <DEDUP_REMOVED lines=9> */
[----:B------:R-:W-:-:S05]  /*6890*/  IADD3.X R3, PT, PT, RZ, ~R30, RZ, P0, !PT ;  /* 0x8000001eff037210 */ /* 0x000fca00007fe4ff */
[----:B-1----:R-:W-:Y:S02]  /*68a0*/  IMAD R3, R3, UR4, RZ ;  /* 0x0000000403037c24 */ /* 0x002fe4000f8e02ff */
[----:B------:R-:W-:-:S04]  /*68b0*/  IMAD.WIDE.U32 R6, R2, UR4, R6 ;  /* 0x0000000402067c25 */ /* 0x000fc8000f8e0006 */
[----:B------:R-:W-:Y:S01]  /*68c0*/  IMAD R2, R2, UR5, R3 ;  /* 0x0000000502027c24 */ /* 0x000fe2000f8e0203 */
[----:B------:R-:W-:Y:S02]  /*68d0*/  MOV R3, R0 ;  /* 0x0000000000037202 */ /* 0x000fe40000000f00 */
[----:B------:R-:W-:Y:S02]  /*68e0*/  MOV R0, R6 ;  /* 0x0000000600007202 */ /* 0x000fe40000000f00 */
[----:B------:R-:W-:Y:S02]  /*68f0*/  IADD3 R2, PT, PT, R2, R7, RZ ;  /* 0x0000000702027210 */ /* 0x000fe40007ffe0ff */
.L_x_77:
[----:B------:R-:W-:Y:S05]  /*6900*/  BSYNC.RECONVERGENT B0 ;  /* 0x0000000000007941 */ /* 0x000fea0003800200 */
.L_x_75:
        /* <DEDUP_REMOVED lines=12> */
[----:B------:R3:W-:Y:S01]  /*69d0*/  STG.E.64 desc[UR16][R4.64], R48 ;  /* 0x0000003004007986 */ /* 0x0007e2000c101b10 */
[----:B------:R-:W-:Y:S05]  /*69e0*/  BRA `(.L_x_65) ;  /* 0x0000002000a47947 */ /* 0x000fea0003800000 */
.L_x_18:
[----:B------:R-:W-:Y:S01]  /*69f0*/  BAR.SYNC.DEFER_BLOCKING 0x0 ;  /* 0x0000000000007b1d */ /* 0x000fe20000010000 */
[----:B------:R-:W-:-:S05]  /*6a00*/  UISETP.GT.AND UP0, UPT, UR13, UR14, UPT ;  /* 0x0000000e0d00728c */ /* 0x000fca000bf04270 */
[----:B------:R-:W-:Y:S01]  /*6a10*/  BSSY.RECONVERGENT B1, `(.L_x_78) ;  /* 0x0000112000017945 */ /* 0x000fe20003800200 */
[----:B------:R-:W-:-:S04]  /*6a20*/  DEPBAR.LE SB5, 0x2 ;  /* 0x0000d0800000791a */ /* 0x000fc80000000000 */
[----:B------:R-:W-:Y:S04]  /*6a30*/  STS.128 [R42], R4 ;  /* 0x000000042a007388 */ /* 0x000fe80000000c00 */
[----:B------:R-:W-:Y:S01]  /*6a40*/  STS.128 [R42+0x40], R8 ;  /* 0x000040082a007388 */ /* 0x000fe20000000c00 */
[----:B------:R-:W-:Y:S06]  /*6a50*/  BAR.SYNC.DEFER_BLOCKING 0x0 ;  /* 0x0000000000007b1d */ /* 0x000fec0000010000 */
[----:B------:R-:W4:Y:S04]  /*6a60*/  LDS.64 R8, [R41+UR15] ;  /* 0x0000000f29087984 */ /* 0x000f280008000a00 */
[----:B------:R-:W2:Y:S04]  /*6a70*/  LDS.64 R6, [R41+UR15+0x120] ;  /* 0x0001200f29067984 */ /* 0x000ea80008000a00 */
[----:B------:R-:W3:Y:S04]  /*6a80*/  LDS.64 R4, [R41+UR15+0x240] ;  /* 0x0002400f29047984 */ /* 0x000ee80008000a00 */
[----:B------:R-:W1:Y:S01]  /*6a90*/  LDS.64 R2, [R41+UR15+0x360] ;  /* 0x0003600f29027984 */ /* 0x000e620008000a00 */
[----:B----4-:R-:W-:-:S02]  /*6aa0*/  DMUL R8, R8, R50 ;  /* 0x0000003208087228 */ /* 0x010fc40000000000 */
[-C--:B--2---:R-:W-:Y:S02]  /*6ab0*/  DMUL R6, R6, R50.reuse ;  /* 0x0000003206067228 */ /* 0x084fe40000000000 */
[-C--:B---3--:R-:W-:Y:S02]  /*6ac0*/  DMUL R4, R4, R50.reuse ;  /* 0x0000003204047228 */ /* 0x088fe40000000000 */
[----:B-1----:R-:W-:Y:S01]  /*6ad0*/  DMUL R2, R2, R50 ;  /* 0x0000003202027228 */ /* 0x002fe20000000000 */
[----:B------:R-:W-:Y:S10]  /*6ae0*/  BRA.U UP0, `(.L_x_79) ;  /* 0x0000000100587547 */ /* 0x000ff4000b800000 */
[----:B------:R-:W1:Y:S01]  /*6af0*/  LDCU.64 UR6, c[0x0][0x380] ;  /* 0x00007000ff0677ac */ /* 0x000e620008000a00 */
[C---:B------:R-:W-:Y:S02]  /*6b00*/  VIADD R10, R44.reuse, 0x1 ;  /* 0x000000012c0a7836 */ /* 0x040fe40000000000 */
[----:B------:R-:W-:Y:S01]  /*6b10*/  VIADD R0, R44, 0x2 ;  /* 0x000000022c007836 */ /* 0x000fe20000000000 */
[----:B------:R-:W2:Y:S01]  /*6b20*/  LDCU.64 UR4, c[0x0][0x428] ;  /* 0x00008500ff0477ac */ /* 0x000ea20008000a00 */
[----:B-1----:R-:W-:-:S04]  /*6b30*/  ISETP.GE.AND P3, PT, R43, UR7, PT ;  /* 0x000000072b007c0c */ /* 0x002fc8000bf66270 */
[----:B------:R-:W-:Y:S02]  /*6b40*/  ISETP.LT.AND P2, PT, R44, UR6, !P3 ;  /* 0x000000062c007c0c */ /* 0x000fe4000df41270 */
[----:B------:R-:W-:Y:S02]  /*6b50*/  ISETP.LT.AND P1, PT, R10, UR6, !P3 ;  /* 0x000000060a007c0c */ /* 0x000fe4000df21270 */
[----:B--2---:R-:W-:Y:S02]  /*6b60*/  IADD3 R20, P4, PT, R22, UR4, RZ ;  /* 0x0000000416147c10 */ /* 0x004fe4000ff9e0ff */
[----:B------:R-:W-:Y:S01]  /*6b70*/  ISETP.LT.AND P0, PT, R0, UR6, !P3 ;  /* 0x0000000600007c0c */ /* 0x000fe2000df01270 */
[----:B------:R-:W-:Y:S01]  /*6b80*/  VIADD R0, R44, 0x3 ;  /* 0x000000032c007836 */ /* 0x000fe20000000000 */
        /* <DEDUP_REMOVED lines=12> */
.L_x_79:
[----:B------:R-:W-:Y:S01]  /*6c50*/  LOP3.LUT R0, R53, R24, RZ, 0xfc, !PT ;  /* 0x0000001835007212 */ /* 0x000fe200078efcff */
[----:B------:R-:W-:Y:S03]  /*6c60*/  BSSY.RECONVERGENT B0, `(.L_x_81) ;  /* 0x000002d000007945 */ /* 0x000fe60003800200 */
[----:B------:R-:W-:-:S13]  /*6c70*/  ISETP.NE.U32.AND P0, PT, R0, RZ, PT ;  /* 0x000000ff0000720c */ /* 0x000fda0003f05070 */
[----:B------:R-:W-:Y:S05]  /*6c80*/  @P0 BRA `(.L_x_82) ;  /* 0x0000000000580947 */ /* 0x000fea0003800000 */
[----:B------:R-:W1:Y:S01]  /*6c90*/  I2F.U32.RP R0, R25 ;  /* 0x0000001900007306 */ /* 0x000e620000209000 */
[----:B------:R-:W-:Y:S01]  /*6ca0*/  IMAD.MOV.U32 R10, RZ, RZ, RZ ;  /* 0x000000ffff0a7224 */ /* 0x000fe200078e00ff */
[----:B------:R-:W-:-:S06]  /*6cb0*/  ISETP.NE.U32.AND P0, PT, R25, RZ, PT ;  /* 0x000000ff1900720c */ /* 0x000fcc0003f05070 */
[----:B-1----:R-:W1:Y:S02]  /*6cc0*/  MUFU.RCP R0, R0 ;  /* 0x0000000000007308 */ /* 0x002e640000001000 */
[----:B-1----:R-:W-:-:S06]  /*6cd0*/  IADD3 R0, PT, PT, R0, 0xffffffe, RZ ;  /* 0x0ffffffe00007810 */ /* 0x002fcc0007ffe0ff */
[----:B------:R-:W1:Y:S02]  /*6ce0*/  F2I.FTZ.U32.TRUNC.NTZ R11, R0 ;  /* 0x00000000000b7305 */ /* 0x000e64000021f000 */
[----:B-1----:R-:W-:-:S05]  /*6cf0*/  IADD3 R0, PT, PT, RZ, -R11, RZ ;  /* 0x8000000bff007210 */ /* 0x002fca0007ffe0ff */
[----:B------:R-:W-:-:S04]  /*6d00*/  IMAD R0, R0, R25, RZ ;  /* 0x0000001900007224 */ /* 0x000fc800078e02ff */
[----:B------:R-:W-:-:S04]  /*6d10*/  IMAD.HI.U32 R10, R11, R0, R10 ;  /* 0x000000000b0a7227 */ /* 0x000fc800078e000a */
[----:B------:R-:W-:Y:S02]  /*6d20*/  IMAD.MOV.U32 R11, RZ, RZ, RZ ;  /* 0x000000ffff0b7224 */ /* 0x000fe400078e00ff */
        /* <DEDUP_REMOVED lines=12> */
.L_x_82:
        /* <DEDUP_REMOVED lines=8> */
[----:B------:R-:W-:Y:S01]  /*6e70*/  IADD3 R10, P0, PT, RZ, -R0, RZ ;  /* 0x80000000ff0a7210 */ /* 0x000fe20007f1e0ff */
[----:B------:R-:W-:Y:S01]  /*6e80*/  IMAD.MOV.U32 R20, RZ, RZ, R54 ;  /* 0x000000ffff147224 */ /* 0x000fe200078e0036 */
[----:B------:R-:W-:Y:S02]  /*6e90*/  MOV R21, R53 ;  /* 0x0000003500157202 */ /* 0x000fe40000000f00 */
[----:B------:R-:W-:Y:S01]  /*6ea0*/  IADD3.X R11, PT, PT, RZ, ~R30, RZ, P0, !PT ;  /* 0x8000001eff0b7210 */ /* 0x000fe200007fe4ff */
[----:B-1----:R-:W-:Y:S01]  /*6eb0*/  IMAD.U32 R25, RZ, RZ, UR4 ;  /* 0x00000004ff197e24 */ /* 0x002fe2000f8e00ff */
[----:B------:R-:W-:-:S03]  /*6ec0*/  MOV R24, UR5 ;  /* 0x0000000500187c02 */ /* 0x000fc60008000f00 */
[-C--:B------:R-:W-:Y:S02]  /*6ed0*/  IMAD R11, R11, R25.reuse, RZ ;  /* 0x000000190b0b7224 */ /* 0x080fe400078e02ff */
[----:B------:R-:W-:-:S04]  /*6ee0*/  IMAD.WIDE.U32 R20, R10, R25, R20 ;  /* 0x000000190a147225 */ /* 0x000fc800078e0014 */
[----:B------:R-:W-:Y:S02]  /*6ef0*/  IMAD R11, R10, R24, R11 ;  /* 0x000000180a0b7224 */ /* 0x000fe400078e020b */
[----:B------:R-:W-:Y:S01]  /*6f00*/  IMAD.MOV.U32 R10, RZ, RZ, R0 ;  /* 0x000000ffff0a7224 */ /* 0x000fe200078e0000 */
[----:B------:R-:W-:Y:S02]  /*6f10*/  MOV R0, R20 ;  /* 0x0000001400007202 */ /* 0x000fe40000000f00 */
[----:B------:R-:W-:Y:S02]  /*6f20*/  IADD3 R11, PT, PT, R21, R11, RZ ;  /* 0x0000000b150b7210 */ /* 0x000fe40007ffe0ff */
.L_x_83:
[----:B------:R-:W-:Y:S05]  /*6f30*/  BSYNC.RECONVERGENT B0 ;  /* 0x0000000000007941 */ /* 0x000fea0003800200 */
.L_x_81:
        /* <DEDUP_REMOVED lines=41> */
.L_x_85:
        /* <DEDUP_REMOVED lines=17> */
.L_x_86:
[----:B------:R-:W-:Y:S05]  /*72e0*/  BSYNC.RECONVERGENT B0 ;  /* 0x0000000000007941 */ /* 0x000fea0003800200 */
.L_x_84:
        /* <DEDUP_REMOVED lines=42> */
.L_x_88:
        /* <DEDUP_REMOVED lines=17> */
.L_x_89:
[----:B------:R-:W-:Y:S05]  /*76a0*/  BSYNC.RECONVERGENT B0 ;  /* 0x0000000000007941 */ /* 0x000fea0003800200 */
.L_x_87:
        /* <DEDUP_REMOVED lines=42> */
.L_x_91:
        /* <DEDUP_REMOVED lines=17> */
.L_x_92:
[----:B------:R-:W-:Y:S05]  /*7a60*/  BSYNC.RECONVERGENT B0 ;  /* 0x0000000000007941 */ /* 0x000fea0003800200 */
.L_x_90:
        /* <DEDUP_REMOVED lines=11> */
[----:B------:R1:W-:Y:S02]  /*7b20*/  @P2 STG.E.64 desc[UR16][R6.64], R2 ;  /* 0x0000000206002986 */ /* 0x0003e4000c101b10 */
.L_x_80:
[----:B------:R-:W-:Y:S05]  /*7b30*/  BSYNC.RECONVERGENT B1 ;  /* 0x0000000000017941 */ /* 0x000fea0003800200 */
.L_x_78:
[----:B------:R-:W-:Y:S01]  /*7b40*/  BAR.SYNC.DEFER_BLOCKING 0x0 ;  /* 0x0000000000007b1d */ /* 0x000fe20000010000 */
[----:B------:R-:W-:-:S05]  /*7b50*/  UISETP.GT.AND UP0, UPT, UR13, UR14, UPT ;  /* 0x0000000e0d00728c */ /* 0x000fca000bf04270 */
[----:B------:R-:W3:Y:S01]  /*7b60*/  LDCU.64 UR4, c[0x0][0x440] ;  /* 0x00008800ff0477ac */ /* 0x000ee20008000a00 */
[----:B-----5:R-:W-:Y:S01]  /*7b70*/  STS.128 [R42], R16 ;  /* 0x000000102a007388 */ /* 0x020fe20000000c00 */
[----:B---3--:R-:W-:-:S03]  /*7b80*/  IADD3 R10, P0, PT, R22, UR4, RZ ;  /* 0x00000004160a7c10 */ /* 0x008fc6000ff1e0ff */
[----:B------:R-:W-:Y:S01]  /*7b90*/  STS.128 [R42+0x40], R12 ;  /* 0x0000400c2a007388 */ /* 0x000fe20000000c00 */
[----:B------:R-:W-:Y:S01]  /*7ba0*/  IADD3.X R11, PT, PT, R23, UR5, RZ, P0, !PT ;  /* 0x00000005170b7c10 */ /* 0x000fe200087fe4ff */
[----:B------:R-:W-:Y:S06]  /*7bb0*/  BAR.SYNC.DEFER_BLOCKING 0x0 ;  /* 0x0000000000007b1d */ /* 0x000fec0000010000 */
[----:B------:R-:W3:Y:S04]  /*7bc0*/  LDS.64 R8, [R41+UR15] ;  /* 0x0000000f29087984 */ /* 0x000ee80008000a00 */
[----:B-1----:R-:W1:Y:S04]  /*7bd0*/  LDS.64 R6, [R41+UR15+0x120] ;  /* 0x0001200f29067984 */ /* 0x002e680008000a00 */
[----:B--2---:R-:W2:Y:S04]  /*7be0*/  LDS.64 R4, [R41+UR15+0x240] ;  /* 0x0002400f29047984 */ /* 0x004ea80008000a00 */
[----:B------:R-:W4:Y:S01]  /*7bf0*/  LDS.64 R2, [R41+UR15+0x360] ;  /* 0x0003600f29027984 */ /* 0x000f220008000a00 */
[----:B---3--:R-:W-:-:S02]  /*7c00*/  DMUL R8, R8, R50 ;  /* 0x0000003208087228 */ /* 0x008fc40000000000 */
[-C--:B-1----:R-:W-:Y:S02]  /*7c10*/  DMUL R6, R6, R50.reuse ;  /* 0x0000003206067228 */ /* 0x082fe40000000000 */
[-C--:B--2---:R-:W-:Y:S02]  /*7c20*/  DMUL R4, R4, R50.reuse ;  /* 0x0000003204047228 */ /* 0x084fe40000000000 */
[----:B----4-:R-:W-:Y:S01]  /*7c30*/  DMUL R50, R2, R50 ;  /* 0x0000003202327228 */ /* 0x010fe20000000000 */
[----:B------:R-:W-:Y:S01]  /*7c40*/  VIADD R2, R44, 0x8 ;  /* 0x000000082c027836 */ /* 0x000fe20000000000 */
[----:B------:R-:W-:Y:S09]  /*7c50*/  BRA.U UP0, `(.L_x_93) ;  /* 0x0000000100547547 */ /* 0x000ff2000b800000 */
[----:B------:R-:W1:Y:S01]  /*7c60*/  LDCU.64 UR4, c[0x0][0x428] ;  /* 0x00008500ff0477ac */ /* 0x000e620008000a00 */
[----:B------:R-:W-:Y:S01]  /*7c70*/  ISETP.GE.AND P3, PT, R43, UR7, PT ;  /* 0x000000072b007c0c */ /* 0x000fe2000bf66270 */
[----:B------:R-:W-:-:S03]  /*7c80*/  VIADD R0, R44, 0x9 ;  /* 0x000000092c007836 */ /* 0x000fc60000000000 */
[----:B------:R-:W-:Y:S01]  /*7c90*/  ISETP.LT.AND P2, PT, R2, UR6, !P3 ;  /* 0x0000000602007c0c */ /* 0x000fe2000df41270 */
[----:B------:R-:W-:Y:S01]  /*7ca0*/  VIADD R2, R44, 0xa ;  /* 0x0000000a2c027836 */ /* 0x000fe20000000000 */
[----:B------:R-:W-:Y:S01]  /*7cb0*/  ISETP.LT.AND P1, PT, R0, UR6, !P3 ;  /* 0x0000000600007c0c */ /* 0x000fe2000df21270 */
[----:B------:R-:W-:-:S03]  /*7cc0*/  VIADD R44, R44, 0xb ;  /* 0x0000000b2c2c7836 */ /* 0x000fc60000000000 */
[----:B------:R-:W-:Y:S02]  /*7cd0*/  ISETP.LT.AND P0, PT, R2, UR6, !P3 ;  /* 0x0000000602007c0c */ /* 0x000fe4000df01270 */
[----:B------:R-:W-:Y:S02]  /*7ce0*/  ISETP.LT.AND P3, PT, R44, UR6, !P3 ;  /* 0x000000062c007c0c */ /* 0x000fe4000df61270 */
[----:B-1----:R-:W-:-:S03]  /*7cf0*/  IADD3 R12, P4, PT, R10, UR4, RZ ;  /* 0x000000040a0c7c10 */ /* 0x002fc6000ff9e0ff */
[----:B------:R-:W-:Y:S01]  /*7d00*/  @P2 STG.E.64 desc[UR16][R10.64], R8 ;  /* 0x000000080a002986 */ /* 0x000fe2000c101b10 */
[----:B------:R-:W-:Y:S02]  /*7d10*/  IADD3.X R13, PT, PT, R11, UR5, RZ, P4, !PT ;  /* 0x000000050b0d7c10 */ /* 0x000fe4000a7fe4ff */
[----:B------:R-:W-:-:S03]  /*7d20*/  IADD3 R2, P4, PT, R12, UR4, RZ ;  /* 0x000000040c027c10 */ /* 0x000fc6000ff9e0ff */
[----:B------:R-:W-:Y:S01]  /*7d30*/  @P1 STG.E.64 desc[UR16][R12.64], R6 ;  /* 0x000000060c001986 */ /* 0x000fe2000c101b10 */
[----:B------:R-:W-:-:S05]  /*7d40*/  IADD3.X R3, PT, PT, R13, UR5, RZ, P4, !PT ;  /* 0x000000050d037c10 */ /* 0x000fca000a7fe4ff */
[----:B------:R1:W-:Y:S02]  /*7d50*/  @P0 STG.E.64 desc[UR16][R2.64], R4 ;  /* 0x0000000402000986 */ /* 0x0003e4000c101b10 */
[----:B-1----:R-:W-:-:S04]  /*7d60*/  IADD3 R2, P0, PT, R2, UR4, RZ ;  /* 0x0000000402027c10 */ /* 0x002fc8000ff1e0ff */
[----:B------:R-:W-:Y:S01]  /*7d70*/  IADD3.X R3, PT, PT, R3, UR5, RZ, P0, !PT ;  /* 0x0000000503037c10 */ /* 0x000fe200087fe4ff */
[----:B------:R-:W-:Y:S08]  /*7d80*/  @!P3 BRA `(.L_x_65) ;  /* 0x0000000c00bcb947 */ /* 0x000ff00003800000 */
[----:B------:R2:W-:Y:S01]  /*7d90*/  STG.E.64 desc[UR16][R2.64], R50 ;  /* 0x0000003202007986 */ /* 0x0005e2000c101b10 */
[----:B------:R-:W-:Y:S05]  /*7da0*/  BRA `(.L_x_65) ;  /* 0x0000000c00b47947 */ /* 0x000fea0003800000 */
.L_x_93:
[----:B------:R-:W-:Y:S01]  /*7db0*/  IADD3 R12, P0, PT, R10, -UR8, RZ ;  /* 0x800000080a0c7c10 */ /* 0x000fe2000ff1e0ff */
[----:B------:R-:W-:Y:S03]  /*7dc0*/  BSSY.RECONVERGENT B0, `(.L_x_94) ;  /* 0x000002d000007945 */ /* 0x000fe60003800200 */
[----:B------:R-:W-:-:S04]  /*7dd0*/  IADD3.X R13, PT, PT, R11, ~UR9, RZ, P0, !PT ;  /* 0x800000090b0d7c10 */ /* 0x000fc800087fe4ff */
[----:B------:R-:W-:-:S04]  /*7de0*/  LOP3.LUT R0, R13, R24, RZ, 0xfc, !PT ;  /* 0x000000180d007212 */ /* 0x000fc800078efcff */
[----:B------:R-:W-:-:S13]  /*7df0*/  ISETP.NE.U32.AND P0, PT, R0, RZ, PT ;  /* 0x000000ff0000720c */ /* 0x000fda0003f05070 */
[----:B------:R-:W-:Y:S05]  /*7e00*/  @P0 BRA `(.L_x_95) ;  /* 0x0000000000580947 */ /* 0x000fea0003800000 */
[----:B------:R-:W1:Y:S01]  /*7e10*/  I2F.U32.RP R0, R25 ;  /* 0x0000001900007306 */ /* 0x000e620000209000 */
[----:B------:R-:W-:Y:S01]  /*7e20*/  IMAD.MOV.U32 R14, RZ, RZ, RZ ;  /* 0x000000ffff0e7224 */ /* 0x000fe200078e00ff */
[----:B------:R-:W-:Y:S01]  /*7e30*/  ISETP.NE.U32.AND P0, PT, R25, RZ, PT ;  /* 0x000000ff1900720c */ /* 0x000fe20003f05070 */
[----:B------:R-:W-:-:S05]  /*7e40*/  IMAD.MOV.U32 R3, RZ, RZ, RZ ;  /* 0x000000ffff037224 */ /* 0x000fca00078e00ff */
[----:B-1----:R-:W1:Y:S02]  /*7e50*/  MUFU.RCP R0, R0 ;  /* 0x0000000000007308 */ /* 0x002e640000001000 */
        /* <DEDUP_REMOVED lines=17> */
.L_x_95:
        /* <DEDUP_REMOVED lines=18> */
.L_x_96:
[----:B------:R-:W-:Y:S05]  /*8090*/  BSYNC.RECONVERGENT B0 ;  /* 0x0000000000007941 */ /* 0x000fea0003800200 */
.L_x_94:
        /* <DEDUP_REMOVED lines=41> */
.L_x_98:
        /* <DEDUP_REMOVED lines=17> */
.L_x_99:
[----:B------:R-:W-:Y:S05]  /*8440*/  BSYNC.RECONVERGENT B0 ;  /* 0x0000000000007941 */ /* 0x000fea0003800200 */
.L_x_97:
        /* <DEDUP_REMOVED lines=42> */
.L_x_101:
        /* <DEDUP_REMOVED lines=17> */
.L_x_102:
[----:B------:R-:W-:Y:S05]  /*8800*/  BSYNC.RECONVERGENT B0 ;  /* 0x0000000000007941 */ /* 0x000fea0003800200 */
.L_x_100:
        /* <DEDUP_REMOVED lines=42> */
.L_x_104:
        /* <DEDUP_REMOVED lines=16> */
.L_x_105:
[----:B------:R-:W-:Y:S05]  /*8bb0*/  BSYNC.RECONVERGENT B0 ;  /* 0x0000000000007941 */ /* 0x000fea0003800200 */
.L_x_103:
        /* <DEDUP_REMOVED lines=12> */
.L_x_65:
[----:B------:R-:W-:Y:S05]  /*8c80*/  BSYNC.RECONVERGENT B2 ;  /* 0x0000000000027941 */ /* 0x000fea0003800200 */
.L_x_17:
[----:B------:R-:W-:-:S13]  /*8c90*/  PLOP3.LUT P0, PT, PT, PT, UP1, 0x40, 0x4 ;  /* 0x000000000004781c */ /* 0x000fda0003f0e818 */
[----:B------:R-:W-:Y:S05]  /*8ca0*/  @P0 EXIT ;  /* 0x000000000000094d */ /* 0x000fea0003800000 */
[----:B------:R-:W-:Y:S01]  /*8cb0*/  BAR.SYNC.DEFER_BLOCKING 0x0 ;  /* 0x0000000000007b1d */ /* 0x000fe20000010000 */
[----:B------:R-:W-:Y:S01]  /*8cc0*/  ISETP.NE.AND P0, PT, R38, RZ, PT ;  /* 0x000000ff2600720c */ /* 0x000fe20003f05270 */
[----:B------:R-:W-:-:S04]  /*8cd0*/  UIADD3 UR5, UPT, UPT, UR12, 0x1, URZ ;  /* 0x000000010c057890 */ /* 0x000fc8000fffe0ff */
[----:B------:R-:W4:Y:S02]  /*8ce0*/  LDCU UR4, c[0x0][0x394] ;  /* 0x00007280ff0477ac */ /* 0x000f240008000800 */
[----:B----4-:R-:W-:-:S04]  /*8cf0*/  UISETP.NE.AND UP0, UPT, UR5, UR4, UPT ;  /* 0x000000040500728c */ /* 0x010fc8000bf05270 */
[----:B------:R-:W-:Y:S02]  /*8d00*/  USEL UR5, UR5, URZ, UP0 ;  /* 0x000000ff05057287 */ /* 0x000fe40008000000 */
[----:B------:R-:W-:Y:S10]  /*8d10*/  @P0 EXIT ;  /* 0x000000000000094d */ /* 0x000ff40003800000 */
[----:B------:R-:W-:Y:S02]  /*8d20*/  MOV R0, UR5 ;  /* 0x0000000500007c02 */ /* 0x000fe40008000f00 */
[----:B-12---:R-:W-:Y:S02]  /*8d30*/  MOV R2, UR20 ;  /* 0x0000001400027c02 */ /* 0x006fe40008000f00 */
[----:B------:R-:W-:Y:S01]  /*8d40*/  MOV R3, UR21 ;  /* 0x0000001500037c02 */ /* 0x000fe20008000f00 */
[----:B------:R-:W-:Y:S01]  /*8d50*/  @!PT LDS RZ, [RZ] ;  /* 0x00000000fffff984 */ /* 0x000fe20000000800 */
[----:B------:R-:W-:Y:S01]  /*8d60*/  @!PT LDS RZ, [RZ] ;  /* 0x00000000fffff984 */ /* 0x000fe20000000800 */
[----:B------:R-:W-:Y:S01]  /*8d70*/  @!PT LDS RZ, [RZ] ;  /* 0x00000000fffff984 */ /* 0x000fe20000000800 */
[----:B------:R-:W-:Y:S01]  /*8d80*/  @!PT LDS RZ, [RZ] ;  /* 0x00000000fffff984 */ /* 0x000fe20000000800 */
[----:B------:R-:W-:Y:S06]  /*8d90*/  MEMBAR.ALL.GPU ;  /* 0x0000000000007992 */ /* 0x000fec000000a000 */
[----:B------:R-:W-:-:S00]  /*8da0*/  ERRBAR ;  /* 0x00000000000079ab */ /* 0x000fc00000000000 */
[----:B------:R-:W-:Y:S06]  /*8db0*/  CGAERRBAR ;  /* 0x00000000000075ab */ /* 0x000fec0000000000 */
[----:B------:R-:W-:Y:S01]  /*8dc0*/  STG.E.STRONG.GPU desc[UR16][R2.64], R0 ;  /* 0x0000000002007986 */ /* 0x000fe2000c10f910 */
[----:B------:R-:W-:Y:S05]  /*8dd0*/  EXIT ;  /* 0x000000000000794d */ /* 0x000fea0003800000 */
        .weak           $__internal_0_$__cuda_sm20_div_u64
        .type           $__internal_0_$__cuda_sm20_div_u64,@function
        .size           $__internal_0_$__cuda_sm20_div_u64,(.L_x_107 - $__internal_0_$__cuda_sm20_div_u64)
$__internal_0_$__cuda_sm20_div_u64:
[----:B------:R-:W-:Y:S01]  /*8de0*/  IMAD.MOV.U32 R32, RZ, RZ, R37 ;  /* 0x000000ffff207224 */ /* 0x000fe200078e0025 */
[----:B------:R-:W-:-:S04]  /*8df0*/  MOV R33, R36 ;  /* 0x0000002400217202 */ /* 0x000fc80000000f00 */
[----:B------:R-:W1:Y:S08]  /*8e00*/  I2F.U64.RP R31, R32 ;  /* 0x00000020001f7312 */ /* 0x000e700000309000 */
[----:B-1----:R-:W1:Y:S02]  /*8e10*/  MUFU.RCP R31, R31 ;  /* 0x0000001f001f7308 */ /* 0x002e640000001000 */
[----:B-1----:R-:W-:-:S06]  /*8e20*/  VIADD R31, R31, 0x1ffffffe ;  /* 0x1ffffffe1f1f7836 */ /* 0x002fcc0000000000 */
[----:B------:R-:W1:Y:S02]  /*8e30*/  F2I.U64.TRUNC R60, R31 ;  /* 0x0000001f003c7311 */ /* 0x000e64000020d800 */
[----:B-1----:R-:W-:-:S04]  /*8e40*/  IMAD.WIDE.U32 R58, R60, R37, RZ ;  /* 0x000000253c3a7225 */ /* 0x002fc800078e00ff */
[C---:B------:R-:W-:Y:S01]  /*8e50*/  IMAD R32, R60.reuse, R36, R59 ;  /* 0x000000243c207224 */ /* 0x040fe200078e023b */
[----:B------:R-:W-:Y:S01]  /*8e60*/  IADD3 R33, P1, PT, RZ, -R58, RZ ;  /* 0x8000003aff217210 */ /* 0x000fe20007f3e0ff */
[----:B------:R-:W-:Y:S02]  /*8e70*/  IMAD.MOV.U32 R59, RZ, RZ, R60 ;  /* 0x000000ffff3b7224 */ /* 0x000fe400078e003c */
[----:B------:R-:W-:Y:S02]  /*8e80*/  IMAD R32, R61, R37, R32 ;  /* 0x000000253d207224 */ /* 0x000fe400078e0220 */
[----:B------:R-:W-:-:S03]  /*8e90*/  IMAD.HI.U32 R58, R60, R33, RZ ;  /* 0x000000213c3a7227 */ /* 0x000fc600078e00ff */
[----:B------:R-:W-:-:S05]  /*8ea0*/  IADD3.X R32, PT, PT, RZ, ~R32, RZ, P1, !PT ;  /* 0x80000020ff207210 */ /* 0x000fca0000ffe4ff */
[----:B------:R-:W-:-:S04]  /*8eb0*/  IMAD.WIDE.U32 R58, P3, R60, R32, R58 ;  /* 0x000000203c3a7225 */ /* 0x000fc8000786003a */
[C---:B------:R-:W-:Y:S02]  /*8ec0*/  IMAD R31, R61.reuse, R32, RZ ;  /* 0x000000203d1f7224 */ /* 0x040fe400078e02ff */
[----:B------:R-:W-:-:S04]  /*8ed0*/  IMAD.HI.U32 R33, P2, R61, R33, R58 ;  /* 0x000000213d217227 */ /* 0x000fc8000784003a */
[----:B------:R-:W-:Y:S01]  /*8ee0*/  IMAD.HI.U32 R32, R61, R32, RZ ;  /* 0x000000203d207227 */ /* 0x000fe200078e00ff */
[----:B------:R-:W-:-:S04]  /*8ef0*/  IADD3 R59, P1, PT, R31, R33, RZ ;  /* 0x000000211f3b7210 */ /* 0x000fc80007f3e0ff */
[----:B------:R-:W-:Y:S01]  /*8f00*/  IADD3.X R32, PT, PT, R32, R61, RZ, P3, !PT ;  /* 0x0000003d20207210 */ /* 0x000fe20001ffe4ff */
[----:B------:R-:W-:-:S03]  /*8f10*/  IMAD.WIDE.U32 R60, R59, R37, RZ ;  /* 0x000000253b3c7225 */ /* 0x000fc600078e00ff */
[----:B------:R-:W-:Y:S01]  /*8f20*/  IADD3.X R34, PT, PT, RZ, RZ, R32, P1, P2 ;  /* 0x000000ffff227210 */ /* 0x000fe20000fe4420 */
[----:B------:R-:W-:Y:S01]  /*8f30*/  IMAD R32, R59, R36, R61 ;  /* 0x000000243b207224 */ /* 0x000fe200078e023d */
[----:B------:R-:W-:-:S03]  /*8f40*/  IADD3 R33, P1, PT, RZ, -R60, RZ ;  /* 0x8000003cff217210 */ /* 0x000fc60007f3e0ff */
[----:B------:R-:W-:Y:S02]  /*8f50*/  IMAD R32, R34, R37, R32 ;  /* 0x0000002522207224 */ /* 0x000fe400078e0220 */
[----:B------:R-:W-:-:S04]  /*8f60*/  IMAD.HI.U32 R58, R59, R33, RZ ;  /* 0x000000213b3a7227 */ /* 0x000fc800078e00ff */
[----:B------:R-:W-:-:S04]  /*8f70*/  IMAD.X R32, RZ, RZ, ~R32, P1 ;  /* 0x000000ffff207224 */ /* 0x000fc800008e0e20 */
[----:B------:R-:W-:-:S04]  /*8f80*/  IMAD.WIDE.U32 R58, P3, R59, R32, R58 ;  /* 0x000000203b3a7225 */ /* 0x000fc8000786003a */
[C---:B------:R-:W-:Y:S02]  /*8f90*/  IMAD R31, R34.reuse, R32, RZ ;  /* 0x00000020221f7224 */ /* 0x040fe400078e02ff */
[----:B------:R-:W-:-:S04]  /*8fa0*/  IMAD.HI.U32 R33, P2, R34, R33, R58 ;  /* 0x0000002122217227 */ /* 0x000fc8000784003a */
[----:B------:R-:W-:Y:S01]  /*8fb0*/  IMAD.HI.U32 R32, R34, R32, RZ ;  /* 0x0000002022207227 */ /* 0x000fe200078e00ff */
[----:B------:R-:W-:-:S03]  /*8fc0*/  IADD3 R33, P1, PT, R31, R33, RZ ;  /* 0x000000211f217210 */ /* 0x000fc60007f3e0ff */
[----:B------:R-:W-:Y:S01]  /*8fd0*/  IMAD.MOV.U32 R59, RZ, RZ, RZ ;  /* 0x000000ffff3b7224 */ /* 0x000fe200078e00ff */
[----:B------:R-:W-:Y:S01]  /*8fe0*/  IADD3.X R31, PT, PT, R32, R34, RZ, P3, !PT ;  /* 0x00000022201f7210 */ /* 0x000fe20001ffe4ff */
[----:B------:R-:W-:-:S03]  /*8ff0*/  IMAD.HI.U32 R58, R33, R30, RZ ;  /* 0x0000001e213a7227 */ /* 0x000fc600078e00ff */
[----:B------:R-:W-:Y:S01]  /*9000*/  IADD3.X R31, PT, PT, RZ, RZ, R31, P1, P2 ;  /* 0x000000ffff1f7210 */ /* 0x000fe20000fe441f */
[----:B------:R-:W-:-:S04]  /*9010*/  IMAD.WIDE.U32 R32, R33, R0, R58 ;  /* 0x0000000021207225 */ /* 0x000fc800078e003a */
[C---:B------:R-:W-:Y:S02]  /*9020*/  IMAD R40, R31.reuse, R0, RZ ;  /* 0x000000001f287224 */ /* 0x040fe400078e02ff */
[----:B------:R-:W-:-:S04]  /*9030*/  IMAD.HI.U32 R32, P2, R31, R30, R32 ;  /* 0x0000001e1f207227 */ /* 0x000fc80007840020 */
[----:B------:R-:W-:Y:S01]  /*9040*/  IMAD.HI.U32 R31, R31, R0, RZ ;  /* 0x000000001f1f7227 */ /* 0x000fe200078e00ff */
[----:B------:R-:W-:-:S04]  /*9050*/  IADD3 R40, P1, PT, R40, R32, RZ ;  /* 0x0000002028287210 */ /* 0x000fc80007f3e0ff */
[----:B------:R-:W-:Y:S01]  /*9060*/  IADD3.X R31, PT, PT, R31, RZ, RZ, P2, !PT ;  /* 0x000000ff1f1f7210 */ /* 0x000fe200017fe4ff */
[----:B------:R-:W-:-:S04]  /*9070*/  IMAD.WIDE.U32 R32, R40, R37, RZ ;  /* 0x0000002528207225 */ /* 0x000fc800078e00ff */
[----:B------:R-:W-:Y:S01]  /*9080*/  IMAD.X R39, RZ, RZ, R31, P1 ;  /* 0x000000ffff277224 */ /* 0x000fe200008e061f */
[----:B------:R-:W-:Y:S01]  /*9090*/  IADD3 R30, P1, PT, -R32, R30, RZ ;  /* 0x0000001e201e7210 */ /* 0x000fe20007f3e1ff */
[----:B------:R-:W-:-:S03]  /*90a0*/  IMAD R31, R40, R36, R33 ;  /* 0x00000024281f7224 */ /* 0x000fc600078e0221 */
[-C--:B------:R-:W-:Y:S01]  /*90b0*/  ISETP.GE.U32.AND P3, PT, R30, R37.reuse, PT ;  /* 0x000000251e00720c */ /* 0x080fe20003f66070 */
[----:B------:R-:W-:Y:S01]  /*90c0*/  IMAD R31, R39, R37, R31 ;  /* 0x00000025271f7224 */ /* 0x000fe200078e021f */
[----:B------:R-:W-:-:S04]  /*90d0*/  IADD3 R32, P2, PT, -R37, R30, RZ ;  /* 0x0000001e25207210 */ /* 0x000fc80007f5e1ff */
[----:B------:R-:W-:Y:S02]  /*90e0*/  IADD3.X R0, PT, PT, ~R31, R0, RZ, P1, !PT ;  /* 0x000000001f007210 */ /* 0x000fe40000ffe5ff */
[----:B------:R-:W-:Y:S02]  /*90f0*/  IADD3 R34, P1, PT, R40, 0x1, RZ ;  /* 0x0000000128227810 */ /* 0x000fe40007f3e0ff */
[C---:B------:R-:W-:Y:S01]  /*9100*/  ISETP.GE.U32.AND.EX P3, PT, R0.reuse, R36, PT, P3 ;  /* 0x000000240000720c */ /* 0x040fe20003f66130 */
[----:B------:R-:W-:Y:S01]  /*9110*/  IMAD.X R31, R0, 0x1, ~R36, P2 ;  /* 0x00000001001f7824 */ /* 0x000fe200010e0e24 */
[----:B------:R-:W-:Y:S02]  /*9120*/  IADD3.X R33, PT, PT, RZ, R39, RZ, P1, !PT ;  /* 0x00000027ff217210 */ /* 0x000fe40000ffe4ff */
[----:B------:R-:W-:Y:S02]  /*9130*/  SEL R34, R34, R40, P3 ;  /* 0x0000002822227207 */ /* 0x000fe40001800000 */
[----:B------:R-:W-:-:S02]  /*9140*/  SEL R32, R32, R30, P3 ;  /* 0x0000001e20207207 */ /* 0x000fc40001800000 */
[----:B------:R-:W-:Y:S02]  /*9150*/  SEL R31, R31, R0, P3 ;  /* 0x000000001f1f7207 */ /* 0x000fe40001800000 */
[----:B------:R-:W-:Y:S02]  /*9160*/  SEL R33, R33, R39, P3 ;  /* 0x0000002721217207 */ /* 0x000fe40001800000 */
[----:B------:R-:W-:Y:S02]  /*9170*/  IADD3 R0, P2, PT, R34, 0x1, RZ ;  /* 0x0000000122007810 */ /* 0x000fe40007f5e0ff */
[----:B------:R-:W-:Y:S02]  /*9180*/  ISETP.GE.U32.AND P3, PT, R32, R37, PT ;  /* 0x000000252000720c */ /* 0x000fe40003f66070 */
[----:B------:R-:W-:Y:S01]  /*9190*/  ISETP.NE.U32.AND P1, PT, R37, RZ, PT ;  /* 0x000000ff2500720c */ /* 0x000fe20003f25070 */
[----:B------:R-:W-:Y:S01]  /*91a0*/  IMAD.X R30, RZ, RZ, R33, P2 ;  /* 0x000000ffff1e7224 */ /* 0x000fe200010e0621 */
[----:B------:R-:W-:-:S02]  /*91b0*/  ISETP.GE.U32.AND.EX P3, PT, R31, R36, PT, P3 ;  /* 0x000000241f00720c */ /* 0x000fc40003f66130 */
[----:B------:R-:W-:Y:S02]  /*91c0*/  MOV R32, R35 ;  /* 0x0000002300207202 */ /* 0x000fe40000000f00 */
[----:B------:R-:W-:Y:S01]  /*91d0*/  SEL R30, R30, R33, P3 ;  /* 0x000000211e1e7207 */ /* 0x000fe20001800000 */
[----:B------:R-:W-:Y:S01]  /*91e0*/  IMAD.MOV.U32 R33, RZ, RZ, 0x0 ;  /* 0x00000000ff217424 */ /* 0x000fe200078e00ff */
[----:B------:R-:W-:Y:S02]  /*91f0*/  ISETP.NE.AND.EX P1, PT, R36, RZ, PT, P1 ;  /* 0x000000ff2400720c */ /* 0x000fe40003f25310 */
[----:B------:R-:W-:Y:S02]  /*9200*/  SEL R0, R0, R34, P3 ;  /* 0x0000002200007207 */ /* 0x000fe40001800000 */
[----:B------:R-:W-:Y:S02]  /*9210*/  SEL R30, R30, 0xffffffff, P1 ;  /* 0xffffffff1e1e7807 */ /* 0x000fe40000800000 */
[----:B------:R-:W-:Y:S01]  /*9220*/  SEL R0, R0, 0xffffffff, P1 ;  /* 0xffffffff00007807 */ /* 0x000fe20000800000 */
[----:B------:R-:W-:Y:S06]  /*9230*/  RET.REL.NODEC R32 `(_ZN7cutlass6KernelINS_4gemm6kernel14RankKUniversalINS1_11threadblock13MmaMultistageINS1_9GemmShapeILi32ELi32ELi16EEENS_9transform11threadblock28PredicatedTileAccessIteratorINS_11MatrixShapeILi32ELi16EEEdNS_6layout11ColumnMajorELi1ENS8_31PitchLinearWarpStripedThreadMapINS_16PitchLinearShapeILi32ELi16EEELi128ENSG_ILi16ELi2EEELi1EEENS_5ArrayIdLi1ELb1EEELb0ENSD_9NoPermuteEEENS9_25RegularTileAccessIteratorISC_dNSD_43ColumnMajorTensorOpMultiplicandCongruous64bELi1ESJ_Li8EEELNS_4arch14CacheOperation4KindE0ENSA_INSB_ILi16ELi32EEEdNSD_8RowMajorELi0ESJ_SL_Lb0ESM_EENSO_ISU_dNSD_40RowMajorTensorOpMultiplicandCongruous64bELi0ESJ_Li8EEELST_0EdSV_NS4_9MmaPolicyINS1_4warp11MmaTensorOpINS6_ILi16ELi16ELi16EEEdSP_dSX_dSV_NS10_17MmaTensorOpPolicyINSR_3MmaINS6_ILi8ELi8ELi4EEELi32EdSV_dSE_dSV_NSR_13OpMultiplyAddEEENSB_ILi1ELi1EEEEELi1ELb0EbEENSB_ILi0ELi0EEES1B_Li1EEELi3ELNS1_23SharedMemoryClearOptionE0EbEENS_8epilogue11threadblock8EpilogueIS7_S1A_Li1ENS1G_27PredicatedTileIteratorBlas3INS1G_26OutputTileOptimalThreadMapINS1G_15OutputTileShapeILi32ELi8ELi2ELi1ELi1EEENS1K_ILi1ELi2ELi1ELi1ELi2EEELi128ELi1ELi64EEEdLNS_8BlasModeE1EEENS1F_4warp24FragmentIteratorTensorOpIS12_S15_dNSK_IdLi2ELb1EEESV_EENS1Q_20TileIteratorTensorOpIS12_S15_dSV_EENS1G_18SharedLoadIteratorINS1N_18CompactedThreadMapEdLi8EEENS1F_6thread17LinearCombinationIdLi1EddLNS1Z_9ScaleType4KindE0ELNS_15FloatRoundStyleE2EdEENSB_ILi0ELi4EEELi1ELi1EEENS4_30GemmIdentityThreadblockSwizzleILi1EEELNS_8FillModeE2EEEEEvNT_6ParamsE) ;  /* 0xffffff6c20707950 */ /* 0x000fec0003c3ffff */
.L_x_106:
[----:B------:R-:W-:-:S00]  /*9240*/  BRA `(.L_x_106) ;  /* 0xfffffffc00fc7947 */ /* 0x000fc0000383ffff */
[----:B------:R-:W-:-:S00]  /*9250*/  NOP ;  /* 0x0000000000007918 */ /* 0x000fc00000000000 */
        /* <DEDUP_REMOVED lines=10> */
.L_x_107:


//--------------------- .nv.shared._ZN7cutlass6KernelINS_4gemm6kernel14RankKUniversalINS1_11threadblock13MmaMultistageINS1_9GemmShapeILi32ELi32ELi16EEENS_9transform11threadblock28PredicatedTileAccessIteratorINS_11MatrixShapeILi32ELi16EEEdNS_6layout11ColumnMajorELi1ENS8_31PitchLinearWarpStripedThreadMapINS_16PitchLinearShapeILi32ELi16EEELi128ENSG_ILi16ELi2EEELi1EEENS_5ArrayIdLi1ELb1EEELb0ENSD_9NoPermuteEEENS9_25RegularTileAccessIteratorISC_dNSD_43ColumnMajorTensorOpMultiplicandCongruous64bELi1ESJ_Li8EEELNS_4arch14CacheOperation4KindE0ENSA_INSB_ILi16ELi32EEEdNSD_8RowMajorELi0ESJ_SL_Lb0ESM_EENSO_ISU_dNSD_40RowMajorTensorOpMultiplicandCongruous64bELi0ESJ_Li8EEELST_0EdSV_NS4_9MmaPolicyINS1_4warp11MmaTensorOpINS6_ILi16ELi16ELi16EEEdSP_dSX_dSV_NS10_17MmaTensorOpPolicyINSR_3MmaINS6_ILi8ELi8ELi4EEELi32EdSV_dSE_dSV_NSR_13OpMultiplyAddEEENSB_ILi1ELi1EEEEELi1ELb0EbEENSB_ILi0ELi0EEES1B_Li1EEELi3ELNS1_23SharedMemoryClearOptionE0EbEENS_8epilogue11threadblock8EpilogueIS7_S1A_Li1ENS1G_27PredicatedTileIteratorBlas3INS1G_26OutputTileOptimalThreadMapINS1G_15OutputTileShapeILi32ELi8ELi2ELi1ELi1EEENS1K_ILi1ELi2ELi1ELi1ELi2EEELi128ELi1ELi64EEEdLNS_8BlasModeE1EEENS1F_4warp24FragmentIteratorTensorOpIS12_S15_dNSK_IdLi2ELb1EEESV_EENS1Q_20TileIteratorTensorOpIS12_S15_dSV_EENS1G_18SharedLoadIteratorINS1N_18CompactedThreadMapEdLi8EEENS1F_6thread17LinearCombinationIdLi1EddLNS1Z_9ScaleType4KindE0ELNS_15FloatRoundStyleE2EdEENSB_ILi0ELi4EEELi1ELi1EEENS4_30GemmIdentityThreadblockSwizzleILi1EEELNS_8FillModeE2EEEEEvNT_6ParamsE --------------------------
	.section	.nv.shared._ZN7cutlass6KernelINS_4gemm6kernel14RankKUniversalINS1_11threadblock13MmaMultistageINS1_9GemmShapeILi32ELi32ELi16EEENS_9transform11threadblock28PredicatedTileAccessIteratorINS_11MatrixShapeILi32ELi16EEEdNS_6layout11ColumnMajorELi1ENS8_31PitchLinearWarpStripedThreadMapINS_16PitchLinearShapeILi32ELi16EEELi128ENSG_ILi16ELi2EEELi1EEENS_5ArrayIdLi1ELb1EEELb0ENSD_9NoPermuteEEENS9_25RegularTileAccessIteratorISC_dNSD_43ColumnMajorTensorOpMultiplicandCongruous64bELi1ESJ_Li8EEELNS_4arch14CacheOperation4KindE0ENSA_INSB_ILi16ELi32EEEdNSD_8RowMajorELi0ESJ_SL_Lb0ESM_EENSO_ISU_dNSD_40RowMajorTensorOpMultiplicandCongruous64bELi0ESJ_Li8EEELST_0EdSV_NS4_9MmaPolicyINS1_4warp11MmaTensorOpINS6_ILi16ELi16ELi16EEEdSP_dSX_dSV_NS10_17MmaTensorOpPolicyINSR_3MmaINS6_ILi8ELi8ELi4EEELi32EdSV_dSE_dSV_NSR_13OpMultiplyAddEEENSB_ILi1ELi1EEEEELi1ELb0EbEENSB_ILi0ELi0EEES1B_Li1EEELi3ELNS1_23SharedMemoryClearOptionE0EbEENS_8epilogue11threadblock8EpilogueIS7_S1A_Li1ENS1G_27PredicatedTileIteratorBlas3INS1G_26OutputTileOptimalThreadMapINS1G_15OutputTileShapeILi32ELi8ELi2ELi1ELi1EEENS1K_ILi1ELi2ELi1ELi1ELi2EEELi128ELi1ELi64EEEdLNS_8BlasModeE1EEENS1F_4warp24FragmentIteratorTensorOpIS12_S15_dNSK_IdLi2ELb1EEESV_EENS1Q_20TileIteratorTensorOpIS12_S15_dSV_EENS1G_18SharedLoadIteratorINS1N_18CompactedThreadMapEdLi8EEENS1F_6thread17LinearCombinationIdLi1EddLNS1Z_9ScaleType4KindE0ELNS_15FloatRoundStyleE2EdEENSB_ILi0ELi4EEELi1ELi1EEENS4_30GemmIdentityThreadblockSwizzleILi1EEELNS_8FillModeE2EEEEEvNT_6ParamsE,"aw",@nobits
	.sectionflags	@""
	.align	16
	.zero		1024


//--------------------- .nv.shared.reserved.0     --------------------------
	.section	.nv.shared.reserved.0,"aw",@nobits
	.weak		__nv_reservedSMEM_offset_0_alias
	.size		__nv_reservedSMEM_offset_0_alias, 0, 64
	.other		__nv_reservedSMEM_offset_0_alias,@"STO_CUDA_RESERVED_SHARED STV_DEFAULT"
__nv_reservedSMEM_offset_0_alias:
	.zero		0
	.zero		64


//--------------------- .nv.global                --------------------------
	.section	.nv.global,"aw",@nobits
.nv.global:
	.type		_ZN39_INTERNAL_122f7a1f_4_k_cu_450fc7e4_33674cute1_E,@object
	.size		_ZN39_INTERNAL_122f7a1f_4_k_cu_450fc7e4_33674cute1_E,(_ZN39_INTERNAL_122f7a1f_4_k_cu_450fc7e4_33674cuda3std3__45__cpo6cbeginE - _ZN39_INTERNAL_122f7a1f_4_k_cu_450fc7e4_33674cute1_E)
_ZN39_INTERNAL_122f7a1f_4_k_cu_450fc7e4_33674cute1_E:
	.zero		1
	.type		_ZN39_INTERNAL_122f7a1f_4_k_cu_450fc7e4_33674cuda3std3__45__cpo6cbeginE,@object
	.size		_ZN39_INTERNAL_122f7a1f_4_k_cu_450fc7e4_33674cuda3std3__45__cpo6cbeginE,(_ZN39_INTERNAL_122f7a1f_4_k_cu_450fc7e4_33674cuda3std3__48in_placeE - _ZN39_INTERNAL_122f7a1f_4_k_cu_450fc7e4_33674cuda3std3__45__cpo6cbeginE)
_ZN39_INTERNAL_122f7a1f_4_k_cu_450fc7e4_33674cuda3std3__45__cpo6cbeginE:
	.zero		1
	.type		_ZN39_INTERNAL_122f7a1f_4_k_cu_450fc7e4_33674cuda3std3__48in_placeE,@object
	.size		_ZN39_INTERNAL_122f7a1f_4_k_cu_450fc7e4_33674cuda3std3__48in_placeE,(_ZN39_INTERNAL_122f7a1f_4_k_cu_450fc7e4_33674cuda3std6ranges3__45__cpo9iter_moveE - _ZN39_INTERNAL_122f7a1f_4_k_cu_450fc7e4_33674cuda3std3__48in_placeE)
_ZN39_INTERNAL_122f7a1f_4_k_cu_450fc7e4_33674cuda3std3__48in_placeE:
	.zero		1
	.type		_ZN39_INTERNAL_122f7a1f_4_k_cu_450fc7e4_33674cuda3std6ranges3__45__cpo9iter_moveE,@object
	.size		_ZN39_INTERNAL_122f7a1f_4_k_cu_450fc7e4_33674cuda3std6ranges3__45__cpo9iter_moveE,(_ZN39_INTERNAL_122f7a1f_4_k_cu_450fc7e4_33674cuda3std3__45__cpo5beginE - _ZN39_INTERNAL_122f7a1f_4_k_cu_450fc7e4_33674cuda3std6ranges3__45__cpo9iter_moveE)
_ZN39_INTERNAL_122f7a1f_4_k_cu_450fc7e4_33674cuda3std6ranges3__45__cpo9iter_moveE:
	.zero		1
	.type		_ZN39_INTERNAL_122f7a1f_4_k_cu_450fc7e4_33674cuda3std3__45__cpo5beginE,@object
	.size		_ZN39_INTERNAL_122f7a1f_4_k_cu_450fc7e4_33674cuda3std3__45__cpo5beginE,(_ZN39_INTERNAL_122f7a1f_4_k_cu_450fc7e4_33674cuda3std3__441_GLOBAL__N__122f7a1f_4_k_cu_450fc7e4_33676ignoreE - _ZN39_INTERNAL_122f7a1f_4_k_cu_450fc7e4_33674cuda3std3__45__cpo5beginE)
_ZN39_INTERNAL_122f7a1f_4_k_cu_450fc7e4_33674cuda3std3__45__cpo5beginE:
	.zero		1
	.type		_ZN39_INTERNAL_122f7a1f_4_k_cu_450fc7e4_33674cuda3std3__441_GLOBAL__N__122f7a1f_4_k_cu_450fc7e4_33676ignoreE,@object
	.size		_ZN39_INTERNAL_122f7a1f_4_k_cu_450fc7e4_33674cuda3std3__441_GLOBAL__N__122f7a1f_4_k_cu_450fc7e4_33676ignoreE,(_ZN39_INTERNAL_122f7a1f_4_k_cu_450fc7e4_33674cute7productE - _ZN39_INTERNAL_122f7a1f_4_k_cu_450fc7e4_33674cuda3std3__441_GLOBAL__N__122f7a1f_4_k_cu_450fc7e4_33676ignoreE)
_ZN39_INTERNAL_122f7a1f_4_k_cu_450fc7e4_33674cuda3std3__441_GLOBAL__N__122f7a1f_4_k_cu_450fc7e4_33676ignoreE:
	.zero		1
	.type		_ZN39_INTERNAL_122f7a1f_4_k_cu_450fc7e4_33674cute7productE,@object
	.size		_ZN39_INTERNAL_122f7a1f_4_k_cu_450fc7e4_33674cute7productE,(_ZN39_INTERNAL_122f7a1f_4_k_cu_450fc7e4_33674cuda3std3__45__cpo3endE - _ZN39_INTERNAL_122f7a1f_4_k_cu_450fc7e4_33674cute7productE)
_ZN39_INTERNAL_122f7a1f_4_k_cu_450fc7e4_33674cute7productE:
	.zero		1
	.type		_ZN39_INTERNAL_122f7a1f_4_k_cu_450fc7e4_33674cuda3std3__45__cpo3endE,@object
	.size		_ZN39_INTERNAL_122f7a1f_4_k_cu_450fc7e4_33674cuda3std3__45__cpo3endE,(_ZN39_INTERNAL_122f7a1f_4_k_cu_450fc7e4_33674cuda3std3__419piecewise_constructE - _ZN39_INTERNAL_122f7a1f_4_k_cu_450fc7e4_33674cuda3std3__45__cpo3endE)
_ZN39_INTERNAL_122f7a1f_4_k_cu_450fc7e4_33674cuda3std3__45__cpo3endE:
	.zero		1
	.type		_ZN39_INTERNAL_122f7a1f_4_k_cu_450fc7e4_33674cuda3std3__419piecewise_constructE,@object
	.size		_ZN39_INTERNAL_122f7a1f_4_k_cu_450fc7e4_33674cuda3std3__419piecewise_constructE,(_ZN39_INTERNAL_122f7a1f_4_k_cu_450fc7e4_33674cuda3std3__45__cpo4cendE - _ZN39_INTERNAL_122f7a1f_4_k_cu_450fc7e4_33674cuda3std3__419piecewise_constructE)
_ZN39_INTERNAL_122f7a1f_4_k_cu_450fc7e4_33674cuda3std3__419piecewise_constructE:
	.zero		1
	.type		_ZN39_INTERNAL_122f7a1f_4_k_cu_450fc7e4_33674cuda3std3__45__cpo4cendE,@object
	.size		_ZN39_INTERNAL_122f7a1f_4_k_cu_450fc7e4_33674cuda3std3__45__cpo4cendE,(_ZN39_INTERNAL_122f7a1f_4_k_cu_450fc7e4_33674cuda3std6ranges3__45__cpo4swapE - _ZN39_INTERNAL_122f7a1f_4_k_cu_450fc7e4_33674cuda3std3__45__cpo4cendE)
_ZN39_INTERNAL_122f7a1f_4_k_cu_450fc7e4_33674cuda3std3__45__cpo4cendE:
	.zero		1
	.type		_ZN39_INTERNAL_122f7a1f_4_k_cu_450fc7e4_33674cuda3std6ranges3__45__cpo4swapE,@object
	.size		_ZN39_INTERNAL_122f7a1f_4_k_cu_450fc7e4_33674cuda3std6ranges3__45__cpo4swapE,(.L_7 - _ZN39_INTERNAL_122f7a1f_4_k_cu_450fc7e4_33674cuda3std6ranges3__45__cpo4swapE)
_ZN39_INTERNAL_122f7a1f_4_k_cu_450fc7e4_33674cuda3std6ranges3__45__cpo4swapE:
	.zero		1
.L_7:


//--------------------- .nv.constant0._ZN7cutlass6KernelINS_4gemm6kernel14RankKUniversalINS1_11threadblock13MmaMultistageINS1_9GemmShapeILi32ELi32ELi16EEENS_9transform11threadblock28PredicatedTileAccessIteratorINS_11MatrixShapeILi32ELi16EEEdNS_6layout11ColumnMajorELi1ENS8_31PitchLinearWarpStripedThreadMapINS_16PitchLinearShapeILi32ELi16EEELi128ENSG_ILi16ELi2EEELi1EEENS_5ArrayIdLi1ELb1EEELb0ENSD_9NoPermuteEEENS9_25RegularTileAccessIteratorISC_dNSD_43ColumnMajorTensorOpMultiplicandCongruous64bELi1ESJ_Li8EEELNS_4arch14CacheOperation4KindE0ENSA_INSB_ILi16ELi32EEEdNSD_8RowMajorELi0ESJ_SL_Lb0ESM_EENSO_ISU_dNSD_40RowMajorTensorOpMultiplicandCongruous64bELi0ESJ_Li8EEELST_0EdSV_NS4_9MmaPolicyINS1_4warp11MmaTensorOpINS6_ILi16ELi16ELi16EEEdSP_dSX_dSV_NS10_17MmaTensorOpPolicyINSR_3MmaINS6_ILi8ELi8ELi4EEELi32EdSV_dSE_dSV_NSR_13OpMultiplyAddEEENSB_ILi1ELi1EEEEELi1ELb0EbEENSB_ILi0ELi0EEES1B_Li1EEELi3ELNS1_23SharedMemoryClearOptionE0EbEENS_8epilogue11threadblock8EpilogueIS7_S1A_Li1ENS1G_27PredicatedTileIteratorBlas3INS1G_26OutputTileOptimalThreadMapINS1G_15OutputTileShapeILi32ELi8ELi2ELi1ELi1EEENS1K_ILi1ELi2ELi1ELi1ELi2EEELi128ELi1ELi64EEEdLNS_8BlasModeE1EEENS1F_4warp24FragmentIteratorTensorOpIS12_S15_dNSK_IdLi2ELb1EEESV_EENS1Q_20TileIteratorTensorOpIS12_S15_dSV_EENS1G_18SharedLoadIteratorINS1N_18CompactedThreadMapEdLi8EEENS1F_6thread17LinearCombinationIdLi1EddLNS1Z_9ScaleType4KindE0ELNS_15FloatRoundStyleE2EdEENSB_ILi0ELi4EEELi1ELi1EEENS4_30GemmIdentityThreadblockSwizzleILi1EEELNS_8FillModeE2EEEEEvNT_6ParamsE --------------------------
	.section	.nv.constant0._ZN7cutlass6KernelINS_4gemm6kernel14RankKUniversalINS1_11threadblock13MmaMultistageINS1_9GemmShapeILi32ELi32ELi16EEENS_9transform11threadblock28PredicatedTileAccessIteratorINS_11MatrixShapeILi32ELi16EEEdNS_6layout11ColumnMajorELi1ENS8_31PitchLinearWarpStripedThreadMapINS_16PitchLinearShapeILi32ELi16EEELi128ENSG_ILi16ELi2EEELi1EEENS_5ArrayIdLi1ELb1EEELb0ENSD_9NoPermuteEEENS9_25RegularTileAccessIteratorISC_dNSD_43ColumnMajorTensorOpMultiplicandCongruous64bELi1ESJ_Li8EEELNS_4arch14CacheOperation4KindE0ENSA_INSB_ILi16ELi32EEEdNSD_8RowMajorELi0ESJ_SL_Lb0ESM_EENSO_ISU_dNSD_40RowMajorTensorOpMultiplicandCongruous64bELi0ESJ_Li8EEELST_0EdSV_NS4_9MmaPolicyINS1_4warp11MmaTensorOpINS6_ILi16ELi16ELi16EEEdSP_dSX_dSV_NS10_17MmaTensorOpPolicyINSR_3MmaINS6_ILi8ELi8ELi4EEELi32EdSV_dSE_dSV_NSR_13OpMultiplyAddEEENSB_ILi1ELi1EEEEELi1ELb0EbEENSB_ILi0ELi0EEES1B_Li1EEELi3ELNS1_23SharedMemoryClearOptionE0EbEENS_8epilogue11threadblock8EpilogueIS7_S1A_Li1ENS1G_27PredicatedTileIteratorBlas3INS1G_26OutputTileOptimalThreadMapINS1G_15OutputTileShapeILi32ELi8ELi2ELi1ELi1EEENS1K_ILi1ELi2ELi1ELi1ELi2EEELi128ELi1ELi64EEEdLNS_8BlasModeE1EEENS1F_4warp24FragmentIteratorTensorOpIS12_S15_dNSK_IdLi2ELb1EEESV_EENS1Q_20TileIteratorTensorOpIS12_S15_dSV_EENS1G_18SharedLoadIteratorINS1N_18CompactedThreadMapEdLi8EEENS1F_6thread17LinearCombinationIdLi1EddLNS1Z_9ScaleType4KindE0ELNS_15FloatRoundStyleE2EdEENSB_ILi0ELi4EEELi1ELi1EEENS4_30GemmIdentityThreadblockSwizzleILi1EEELNS_8FillModeE2EEEEEvNT_6ParamsE,"a",@progbits
	.sectionflags	@""
	.align	4
.nv.constant0._ZN7cutlass6KernelINS_4gemm6kernel14RankKUniversalINS1_11threadblock13MmaMultistageINS1_9GemmShapeILi32ELi32ELi16EEENS_9transform11threadblock28PredicatedTileAccessIteratorINS_11MatrixShapeILi32ELi16EEEdNS_6layout11ColumnMajorELi1ENS8_31PitchLinearWarpStripedThreadMapINS_16PitchLinearShapeILi32ELi16EEELi128ENSG_ILi16ELi2EEELi1EEENS_5ArrayIdLi1ELb1EEELb0ENSD_9NoPermuteEEENS9_25RegularTileAccessIteratorISC_dNSD_43ColumnMajorTensorOpMultiplicandCongruous64bELi1ESJ_Li8EEELNS_4arch14CacheOperation4KindE0ENSA_INSB_ILi16ELi32EEEdNSD_8RowMajorELi0ESJ_SL_Lb0ESM_EENSO_ISU_dNSD_40RowMajorTensorOpMultiplicandCongruous64bELi0ESJ_Li8EEELST_0EdSV_NS4_9MmaPolicyINS1_4warp11MmaTensorOpINS6_ILi16ELi16ELi16EEEdSP_dSX_dSV_NS10_17MmaTensorOpPolicyINSR_3MmaINS6_ILi8ELi8ELi4EEELi32EdSV_dSE_dSV_NSR_13OpMultiplyAddEEENSB_ILi1ELi1EEEEELi1ELb0EbEENSB_ILi0ELi0EEES1B_Li1EEELi3ELNS1_23SharedMemoryClearOptionE0EbEENS_8epilogue11threadblock8EpilogueIS7_S1A_Li1ENS1G_27PredicatedTileIteratorBlas3INS1G_26OutputTileOptimalThreadMapINS1G_15OutputTileShapeILi32ELi8ELi2ELi1ELi1EEENS1K_ILi1ELi2ELi1ELi1ELi2EEELi128ELi1ELi64EEEdLNS_8BlasModeE1EEENS1F_4warp24FragmentIteratorTensorOpIS12_S15_dNSK_IdLi2ELb1EEESV_EENS1Q_20TileIteratorTensorOpIS12_S15_dSV_EENS1G_18SharedLoadIteratorINS1N_18CompactedThreadMapEdLi8EEENS1F_6thread17LinearCombinationIdLi1EddLNS1Z_9ScaleType4KindE0ELNS_15FloatRoundStyleE2EdEENSB_ILi0ELi4EEELi1ELi1EEENS4_30GemmIdentityThreadblockSwizzleILi1EEELNS_8FillModeE2EEEEEvNT_6ParamsE:
	.zero		1264


//--------------------- SYMBOLS --------------------------

	.type		.nv.reservedSmem.offset0,@object
	.size		.nv.reservedSmem.offset0,0x4
	.type		.nv.reservedSmem.cap,@object
	.size		.nv.reservedSmem.cap,0x4
